//
// Generated by NVIDIA NVVM Compiler
//
// Compiler Build ID: CL-36424714
// Cuda compilation tools, release 13.0, V13.0.88
// Based on NVVM 20.0.0
//

.version 9.0
.target sm_100
.address_size 64

	// .globl	_Z8relu_fwdPfi
.global .align 4 .b8 precalc_xorwow_matrix[102400];
.global .align 4 .b8 precalc_xorwow_offset_matrix[102400];
.global .align 4 .b8 mrg32k3aM1[2304];
.global .align 4 .b8 mrg32k3aM2[2304];
.global .align 4 .b8 mrg32k3aM1SubSeq[2016];
.global .align 4 .b8 mrg32k3aM2SubSeq[2016];
.global .align 4 .b8 mrg32k3aM1Seq[2304];
.global .align 4 .b8 mrg32k3aM2Seq[2304];
.const .align 8 .b8 __cr_lgamma_table[72];
// _ZZ13loss_mse_gradPKfS0_PfS1_iE3buf has been demoted
// _ZZ9conv3_fwdILi4ELi8EEvPKfS1_PfE4tile has been demoted
// _ZZ9conv3_fwdILi8ELi4EEvPKfS1_PfE4tile has been demoted

.visible .entry _Z8relu_fwdPfi(
	.param .u64 .ptr .align 1 _Z8relu_fwdPfi_param_0,
	.param .u32 _Z8relu_fwdPfi_param_1
)
{
	.reg .pred 	%p<2>;
	.reg .b32 	%r<6>;
	.reg .b32 	%f<3>;
	.reg .b64 	%rd<5>;

	ld.param.u64 	%rd1, [_Z8relu_fwdPfi_param_0];
	ld.param.u32 	%r2, [_Z8relu_fwdPfi_param_1];
	mov.u32 	%r3, %ctaid.x;
	mov.u32 	%r4, %ntid.x;
	mov.u32 	%r5, %tid.x;
	mad.lo.s32 	%r1, %r3, %r4, %r5;
	setp.ge.s32 	%p1, %r1, %r2;
	@%p1 bra 	$L__BB0_2;
	cvta.to.global.u64 	%rd2, %rd1;
	mul.wide.s32 	%rd3, %r1, 4;
	add.s64 	%rd4, %rd2, %rd3;
	ld.global.f32 	%f1, [%rd4];
	max.f32 	%f2, %f1, 0f00000000;
	st.global.f32 	[%rd4], %f2;
$L__BB0_2:
	ret;

}
	// .globl	_Z8relu_bwdPKfS0_Pfi
.visible .entry _Z8relu_bwdPKfS0_Pfi(
	.param .u64 .ptr .align 1 _Z8relu_bwdPKfS0_Pfi_param_0,
	.param .u64 .ptr .align 1 _Z8relu_bwdPKfS0_Pfi_param_1,
	.param .u64 .ptr .align 1 _Z8relu_bwdPKfS0_Pfi_param_2,
	.param .u32 _Z8relu_bwdPKfS0_Pfi_param_3
)
{
	.reg .pred 	%p<3>;
	.reg .b32 	%r<6>;
	.reg .b32 	%f<6>;
	.reg .b64 	%rd<13>;

	ld.param.u64 	%rd1, [_Z8relu_bwdPKfS0_Pfi_param_0];
	ld.param.u64 	%rd2, [_Z8relu_bwdPKfS0_Pfi_param_1];
	ld.param.u64 	%rd3, [_Z8relu_bwdPKfS0_Pfi_param_2];
	ld.param.u32 	%r2, [_Z8relu_bwdPKfS0_Pfi_param_3];
	mov.u32 	%r3, %ctaid.x;
	mov.u32 	%r4, %ntid.x;
	mov.u32 	%r5, %tid.x;
	mad.lo.s32 	%r1, %r3, %r4, %r5;
	setp.ge.s32 	%p1, %r1, %r2;
	@%p1 bra 	$L__BB1_4;
	cvta.to.global.u64 	%rd4, %rd1;
	mul.wide.s32 	%rd5, %r1, 4;
	add.s64 	%rd6, %rd4, %rd5;
	ld.global.f32 	%f4, [%rd6];
	setp.leu.f32 	%p2, %f4, 0f00000000;
	mov.f32 	%f5, 0f00000000;
	@%p2 bra 	$L__BB1_3;
	cvta.to.global.u64 	%rd7, %rd2;
	add.s64 	%rd9, %rd7, %rd5;
	ld.global.f32 	%f5, [%rd9];
$L__BB1_3:
	cvta.to.global.u64 	%rd10, %rd3;
	add.s64 	%rd12, %rd10, %rd5;
	st.global.f32 	[%rd12], %f5;
$L__BB1_4:
	ret;

}
	// .globl	_Z10add_kernelPKfPfi
.visible .entry _Z10add_kernelPKfPfi(
	.param .u64 .ptr .align 1 _Z10add_kernelPKfPfi_param_0,
	.param .u64 .ptr .align 1 _Z10add_kernelPKfPfi_param_1,
	.param .u32 _Z10add_kernelPKfPfi_param_2
)
{
	.reg .pred 	%p<2>;
	.reg .b32 	%r<6>;
	.reg .b32 	%f<4>;
	.reg .b64 	%rd<8>;

	ld.param.u64 	%rd1, [_Z10add_kernelPKfPfi_param_0];
	ld.param.u64 	%rd2, [_Z10add_kernelPKfPfi_param_1];
	ld.param.u32 	%r2, [_Z10add_kernelPKfPfi_param_2];
	mov.u32 	%r3, %ctaid.x;
	mov.u32 	%r4, %ntid.x;
	mov.u32 	%r5, %tid.x;
	mad.lo.s32 	%r1, %r3, %r4, %r5;
	setp.ge.s32 	%p1, %r1, %r2;
	@%p1 bra 	$L__BB2_2;
	cvta.to.global.u64 	%rd3, %rd1;
	cvta.to.global.u64 	%rd4, %rd2;
	mul.wide.s32 	%rd5, %r1, 4;
	add.s64 	%rd6, %rd3, %rd5;
	ld.global.f32 	%f1, [%rd6];
	add.s64 	%rd7, %rd4, %rd5;
	ld.global.f32 	%f2, [%rd7];
	add.f32 	%f3, %f1, %f2;
	st.global.f32 	[%rd7], %f3;
$L__BB2_2:
	ret;

}
	// .globl	_Z11zero_kernelPfi
.visible .entry _Z11zero_kernelPfi(
	.param .u64 .ptr .align 1 _Z11zero_kernelPfi_param_0,
	.param .u32 _Z11zero_kernelPfi_param_1
)
{
	.reg .pred 	%p<2>;
	.reg .b32 	%r<7>;
	.reg .b64 	%rd<5>;

	ld.param.u64 	%rd1, [_Z11zero_kernelPfi_param_0];
	ld.param.u32 	%r2, [_Z11zero_kernelPfi_param_1];
	mov.u32 	%r3, %ctaid.x;
	mov.u32 	%r4, %ntid.x;
	mov.u32 	%r5, %tid.x;
	mad.lo.s32 	%r1, %r3, %r4, %r5;
	setp.ge.s32 	%p1, %r1, %r2;
	@%p1 bra 	$L__BB3_2;
	cvta.to.global.u64 	%rd2, %rd1;
	mul.wide.s32 	%rd3, %r1, 4;
	add.s64 	%rd4, %rd2, %rd3;
	mov.b32 	%r6, 0;
	st.global.u32 	[%rd4], %r6;
$L__BB3_2:
	ret;

}
	// .globl	_Z3sgdPfPKffi
.visible .entry _Z3sgdPfPKffi(
	.param .u64 .ptr .align 1 _Z3sgdPfPKffi_param_0,
	.param .u64 .ptr .align 1 _Z3sgdPfPKffi_param_1,
	.param .f32 _Z3sgdPfPKffi_param_2,
	.param .u32 _Z3sgdPfPKffi_param_3
)
{
	.reg .pred 	%p<2>;
	.reg .b32 	%r<6>;
	.reg .b32 	%f<6>;
	.reg .b64 	%rd<8>;

	ld.param.u64 	%rd1, [_Z3sgdPfPKffi_param_0];
	ld.param.u64 	%rd2, [_Z3sgdPfPKffi_param_1];
	ld.param.f32 	%f1, [_Z3sgdPfPKffi_param_2];
	ld.param.u32 	%r2, [_Z3sgdPfPKffi_param_3];
	mov.u32 	%r3, %ctaid.x;
	mov.u32 	%r4, %ntid.x;
	mov.u32 	%r5, %tid.x;
	mad.lo.s32 	%r1, %r3, %r4, %r5;
	setp.ge.s32 	%p1, %r1, %r2;
	@%p1 bra 	$L__BB4_2;
	cvta.to.global.u64 	%rd3, %rd2;
	cvta.to.global.u64 	%rd4, %rd1;
	mul.wide.s32 	%rd5, %r1, 4;
	add.s64 	%rd6, %rd3, %rd5;
	ld.global.f32 	%f2, [%rd6];
	mul.f32 	%f3, %f1, %f2;
	add.s64 	%rd7, %rd4, %rd5;
	ld.global.f32 	%f4, [%rd7];
	sub.f32 	%f5, %f4, %f3;
	st.global.f32 	[%rd7], %f5;
$L__BB4_2:
	ret;

}
	// .globl	_Z13loss_mse_gradPKfS0_PfS1_i
.visible .entry _Z13loss_mse_gradPKfS0_PfS1_i(
	.param .u64 .ptr .align 1 _Z13loss_mse_gradPKfS0_PfS1_i_param_0,
	.param .u64 .ptr .align 1 _Z13loss_mse_gradPKfS0_PfS1_i_param_1,
	.param .u64 .ptr .align 1 _Z13loss_mse_gradPKfS0_PfS1_i_param_2,
	.param .u64 .ptr .align 1 _Z13loss_mse_gradPKfS0_PfS1_i_param_3,
	.param .u32 _Z13loss_mse_gradPKfS0_PfS1_i_param_4
)
{
	.reg .pred 	%p<11>;
	.reg .b32 	%r<9>;
	.reg .b32 	%f<37>;
	.reg .b64 	%rd<13>;
	// demoted variable
	.shared .align 4 .b8 _ZZ13loss_mse_gradPKfS0_PfS1_iE3buf[1024];
	ld.param.u64 	%rd1, [_Z13loss_mse_gradPKfS0_PfS1_i_param_0];
	ld.param.u64 	%rd2, [_Z13loss_mse_gradPKfS0_PfS1_i_param_1];
	ld.param.u64 	%rd3, [_Z13loss_mse_gradPKfS0_PfS1_i_param_2];
	ld.param.u64 	%rd4, [_Z13loss_mse_gradPKfS0_PfS1_i_param_3];
	ld.param.u32 	%r4, [_Z13loss_mse_gradPKfS0_PfS1_i_param_4];
	mov.u32 	%r5, %ctaid.x;
	mov.u32 	%r6, %ntid.x;
	mov.u32 	%r1, %tid.x;
	mad.lo.s32 	%r2, %r5, %r6, %r1;
	setp.ge.s32 	%p1, %r2, %r4;
	mov.f32 	%f36, 0f00000000;
	@%p1 bra 	$L__BB5_2;
	cvta.to.global.u64 	%rd5, %rd1;
	cvta.to.global.u64 	%rd6, %rd2;
	cvta.to.global.u64 	%rd7, %rd3;
	mul.wide.s32 	%rd8, %r2, 4;
	add.s64 	%rd9, %rd5, %rd8;
	ld.global.f32 	%f4, [%rd9];
	add.s64 	%rd10, %rd6, %rd8;
	ld.global.f32 	%f5, [%rd10];
	sub.f32 	%f6, %f4, %f5;
	add.f32 	%f7, %f6, %f6;
	cvt.rn.f32.s32 	%f8, %r4;
	div.rn.f32 	%f9, %f7, %f8;
	add.s64 	%rd11, %rd7, %rd8;
	st.global.f32 	[%rd11], %f9;
	mul.f32 	%f36, %f6, %f6;
$L__BB5_2:
	shl.b32 	%r7, %r1, 2;
	mov.u32 	%r8, _ZZ13loss_mse_gradPKfS0_PfS1_iE3buf;
	add.s32 	%r3, %r8, %r7;
	st.shared.f32 	[%r3], %f36;
	bar.sync 	0;
	setp.gt.u32 	%p2, %r1, 127;
	@%p2 bra 	$L__BB5_4;
	ld.shared.f32 	%f10, [%r3+512];
	ld.shared.f32 	%f11, [%r3];
	add.f32 	%f12, %f10, %f11;
	st.shared.f32 	[%r3], %f12;
$L__BB5_4:
	bar.sync 	0;
	setp.gt.u32 	%p3, %r1, 63;
	@%p3 bra 	$L__BB5_6;
	ld.shared.f32 	%f13, [%r3+256];
	ld.shared.f32 	%f14, [%r3];
	add.f32 	%f15, %f13, %f14;
	st.shared.f32 	[%r3], %f15;
$L__BB5_6:
	bar.sync 	0;
	setp.gt.u32 	%p4, %r1, 31;
	@%p4 bra 	$L__BB5_8;
	ld.shared.f32 	%f16, [%r3+128];
	ld.shared.f32 	%f17, [%r3];
	add.f32 	%f18, %f16, %f17;
	st.shared.f32 	[%r3], %f18;
$L__BB5_8:
	bar.sync 	0;
	setp.gt.u32 	%p5, %r1, 15;
	@%p5 bra 	$L__BB5_10;
	ld.shared.f32 	%f19, [%r3+64];
	ld.shared.f32 	%f20, [%r3];
	add.f32 	%f21, %f19, %f20;
	st.shared.f32 	[%r3], %f21;
$L__BB5_10:
	bar.sync 	0;
	setp.gt.u32 	%p6, %r1, 7;
	@%p6 bra 	$L__BB5_12;
	ld.shared.f32 	%f22, [%r3+32];
	ld.shared.f32 	%f23, [%r3];
	add.f32 	%f24, %f22, %f23;
	st.shared.f32 	[%r3], %f24;
$L__BB5_12:
	bar.sync 	0;
	setp.gt.u32 	%p7, %r1, 3;
	@%p7 bra 	$L__BB5_14;
	ld.shared.f32 	%f25, [%r3+16];
	ld.shared.f32 	%f26, [%r3];
	add.f32 	%f27, %f25, %f26;
	st.shared.f32 	[%r3], %f27;
$L__BB5_14:
	bar.sync 	0;
	setp.gt.u32 	%p8, %r1, 1;
	@%p8 bra 	$L__BB5_16;
	ld.shared.f32 	%f28, [%r3+8];
	ld.shared.f32 	%f29, [%r3];
	add.f32 	%f30, %f28, %f29;
	st.shared.f32 	[%r3], %f30;
$L__BB5_16:
	bar.sync 	0;
	setp.ne.s32 	%p9, %r1, 0;
	@%p9 bra 	$L__BB5_18;
	ld.shared.f32 	%f31, [_ZZ13loss_mse_gradPKfS0_PfS1_iE3buf+4];
	ld.shared.f32 	%f32, [%r3];
	add.f32 	%f33, %f31, %f32;
	st.shared.f32 	[%r3], %f33;
$L__BB5_18:
	setp.ne.s32 	%p10, %r1, 0;
	bar.sync 	0;
	@%p10 bra 	$L__BB5_20;
	ld.shared.f32 	%f34, [_ZZ13loss_mse_gradPKfS0_PfS1_iE3buf];
	cvta.to.global.u64 	%rd12, %rd4;
	atom.global.add.f32 	%f35, [%rd12], %f34;
$L__BB5_20:
	ret;

}
	// .globl	_Z8rng_initP24curandStatePhilox4_32_10ii
.visible .entry _Z8rng_initP24curandStatePhilox4_32_10ii(
	.param .u64 .ptr .align 1 _Z8rng_initP24curandStatePhilox4_32_10ii_param_0,
	.param .u32 _Z8rng_initP24curandStatePhilox4_32_10ii_param_1,
	.param .u32 _Z8rng_initP24curandStatePhilox4_32_10ii_param_2
)
{
	.reg .pred 	%p<2>;
	.reg .b32 	%r<107>;
	.reg .b64 	%rd<6>;

	ld.param.u64 	%rd1, [_Z8rng_initP24curandStatePhilox4_32_10ii_param_0];
	ld.param.u32 	%r3, [_Z8rng_initP24curandStatePhilox4_32_10ii_param_1];
	ld.param.u32 	%r2, [_Z8rng_initP24curandStatePhilox4_32_10ii_param_2];
	mov.u32 	%r4, %ctaid.x;
	mov.u32 	%r5, %ntid.x;
	mov.u32 	%r6, %tid.x;
	mad.lo.s32 	%r1, %r4, %r5, %r6;
	setp.ge.s32 	%p1, %r1, %r3;
	@%p1 bra 	$L__BB6_2;
	cvta.to.global.u64 	%rd2, %rd1;
	mul.wide.s32 	%rd3, %r1, 64;
	add.s64 	%rd4, %rd2, %rd3;
	shr.s32 	%r7, %r2, 31;
	mov.b32 	%r8, 0;
	st.global.v4.u32 	[%rd4+32], {%r2, %r7, %r8, %r8};
	st.global.v2.u32 	[%rd4+48], {%r8, %r8};
	mov.b64 	%rd5, 0;
	st.global.u64 	[%rd4+56], %rd5;
	shr.s32 	%r9, %r1, 31;
	mov.b32 	%r10, -766435501;
	mul.hi.u32 	%r11, %r10, %r8;
	mov.b32 	%r12, -845247145;
	mul.hi.u32 	%r13, %r12, %r1;
	mul.lo.s32 	%r14, %r1, -845247145;
	xor.b32  	%r15, %r13, %r2;
	xor.b32  	%r16, %r11, %r9;
	xor.b32  	%r17, %r16, %r7;
	add.s32 	%r18, %r2, -1640531527;
	add.s32 	%r19, %r7, -1150833019;
	mul.hi.u32 	%r20, %r10, %r15;
	mul.lo.s32 	%r21, %r15, -766435501;
	mul.hi.u32 	%r22, %r12, %r17;
	mul.lo.s32 	%r23, %r17, -845247145;
	xor.b32  	%r24, %r14, %r22;
	xor.b32  	%r25, %r24, %r18;
	xor.b32  	%r26, %r19, %r20;
	add.s32 	%r27, %r2, 1013904242;
	add.s32 	%r28, %r7, 1993301258;
	mul.hi.u32 	%r29, %r10, %r25;
	mul.lo.s32 	%r30, %r25, -766435501;
	mul.hi.u32 	%r31, %r12, %r26;
	mul.lo.s32 	%r32, %r26, -845247145;
	xor.b32  	%r33, %r23, %r27;
	xor.b32  	%r34, %r33, %r31;
	xor.b32  	%r35, %r21, %r28;
	xor.b32  	%r36, %r35, %r29;
	add.s32 	%r37, %r2, -626627285;
	add.s32 	%r38, %r7, 842468239;
	mul.hi.u32 	%r39, %r10, %r34;
	mul.lo.s32 	%r40, %r34, -766435501;
	mul.hi.u32 	%r41, %r12, %r36;
	mul.lo.s32 	%r42, %r36, -845247145;
	xor.b32  	%r43, %r32, %r37;
	xor.b32  	%r44, %r43, %r41;
	xor.b32  	%r45, %r30, %r38;
	xor.b32  	%r46, %r45, %r39;
	add.s32 	%r47, %r2, 2027808484;
	add.s32 	%r48, %r7, -308364780;
	mul.hi.u32 	%r49, %r10, %r44;
	mul.lo.s32 	%r50, %r44, -766435501;
	mul.hi.u32 	%r51, %r12, %r46;
	mul.lo.s32 	%r52, %r46, -845247145;
	xor.b32  	%r53, %r42, %r47;
	xor.b32  	%r54, %r53, %r51;
	xor.b32  	%r55, %r40, %r48;
	xor.b32  	%r56, %r55, %r49;
	add.s32 	%r57, %r2, 387276957;
	add.s32 	%r58, %r7, -1459197799;
	mul.hi.u32 	%r59, %r10, %r54;
	mul.lo.s32 	%r60, %r54, -766435501;
	mul.hi.u32 	%r61, %r12, %r56;
	mul.lo.s32 	%r62, %r56, -845247145;
	xor.b32  	%r63, %r52, %r57;
	xor.b32  	%r64, %r63, %r61;
	xor.b32  	%r65, %r50, %r58;
	xor.b32  	%r66, %r65, %r59;
	add.s32 	%r67, %r2, -1253254570;
	add.s32 	%r68, %r7, 1684936478;
	mul.hi.u32 	%r69, %r10, %r64;
	mul.lo.s32 	%r70, %r64, -766435501;
	mul.hi.u32 	%r71, %r12, %r66;
	mul.lo.s32 	%r72, %r66, -845247145;
	xor.b32  	%r73, %r62, %r67;
	xor.b32  	%r74, %r73, %r71;
	xor.b32  	%r75, %r60, %r68;
	xor.b32  	%r76, %r75, %r69;
	add.s32 	%r77, %r2, 1401181199;
	add.s32 	%r78, %r7, 534103459;
	mul.hi.u32 	%r79, %r10, %r74;
	mul.lo.s32 	%r80, %r74, -766435501;
	mul.hi.u32 	%r81, %r12, %r76;
	mul.lo.s32 	%r82, %r76, -845247145;
	xor.b32  	%r83, %r72, %r77;
	xor.b32  	%r84, %r83, %r81;
	xor.b32  	%r85, %r70, %r78;
	xor.b32  	%r86, %r85, %r79;
	add.s32 	%r87, %r2, -239350328;
	add.s32 	%r88, %r7, -616729560;
	mul.hi.u32 	%r89, %r10, %r84;
	mul.lo.s32 	%r90, %r84, -766435501;
	mul.hi.u32 	%r91, %r12, %r86;
	mul.lo.s32 	%r92, %r86, -845247145;
	xor.b32  	%r93, %r82, %r87;
	xor.b32  	%r94, %r93, %r91;
	xor.b32  	%r95, %r80, %r88;
	xor.b32  	%r96, %r95, %r89;
	add.s32 	%r97, %r2, -1879881855;
	add.s32 	%r98, %r7, -1767562579;
	mul.hi.u32 	%r99, %r10, %r94;
	mul.lo.s32 	%r100, %r94, -766435501;
	mul.hi.u32 	%r101, %r12, %r96;
	mul.lo.s32 	%r102, %r96, -845247145;
	xor.b32  	%r103, %r92, %r97;
	xor.b32  	%r104, %r103, %r101;
	xor.b32  	%r105, %r90, %r98;
	xor.b32  	%r106, %r105, %r99;
	st.global.v4.u32 	[%rd4], {%r8, %r8, %r1, %r9};
	st.global.v4.u32 	[%rd4+16], {%r104, %r102, %r106, %r100};
$L__BB6_2:
	ret;

}
	// .globl	_Z19reverse_step_kernelPfPKfP24curandStatePhilox4_32_10ifff
.visible .entry _Z19reverse_step_kernelPfPKfP24curandStatePhilox4_32_10ifff(
	.param .u64 .ptr .align 1 _Z19reverse_step_kernelPfPKfP24curandStatePhilox4_32_10ifff_param_0,
	.param .u64 .ptr .align 1 _Z19reverse_step_kernelPfPKfP24curandStatePhilox4_32_10ifff_param_1,
	.param .u64 .ptr .align 1 _Z19reverse_step_kernelPfPKfP24curandStatePhilox4_32_10ifff_param_2,
	.param .u32 _Z19reverse_step_kernelPfPKfP24curandStatePhilox4_32_10ifff_param_3,
	.param .f32 _Z19reverse_step_kernelPfPKfP24curandStatePhilox4_32_10ifff_param_4,
	.param .f32 _Z19reverse_step_kernelPfPKfP24curandStatePhilox4_32_10ifff_param_5,
	.param .f32 _Z19reverse_step_kernelPfPKfP24curandStatePhilox4_32_10ifff_param_6
)
{
	.reg .pred 	%p<20>;
	.reg .b32 	%r<266>;
	.reg .b32 	%f<44>;
	.reg .b64 	%rd<12>;

	ld.param.u64 	%rd2, [_Z19reverse_step_kernelPfPKfP24curandStatePhilox4_32_10ifff_param_0];
	ld.param.u64 	%rd3, [_Z19reverse_step_kernelPfPKfP24curandStatePhilox4_32_10ifff_param_1];
	ld.param.u64 	%rd4, [_Z19reverse_step_kernelPfPKfP24curandStatePhilox4_32_10ifff_param_2];
	ld.param.u32 	%r23, [_Z19reverse_step_kernelPfPKfP24curandStatePhilox4_32_10ifff_param_3];
	ld.param.f32 	%f4, [_Z19reverse_step_kernelPfPKfP24curandStatePhilox4_32_10ifff_param_4];
	ld.param.f32 	%f5, [_Z19reverse_step_kernelPfPKfP24curandStatePhilox4_32_10ifff_param_5];
	ld.param.f32 	%f6, [_Z19reverse_step_kernelPfPKfP24curandStatePhilox4_32_10ifff_param_6];
	mov.u32 	%r24, %ctaid.x;
	mov.u32 	%r25, %ntid.x;
	mov.u32 	%r26, %tid.x;
	mad.lo.s32 	%r1, %r24, %r25, %r26;
	setp.ge.s32 	%p1, %r1, %r23;
	@%p1 bra 	$L__BB7_33;
	cvta.to.global.u64 	%rd5, %rd4;
	mul.wide.s32 	%rd6, %r1, 64;
	add.s64 	%rd1, %rd5, %rd6;
	ld.global.u32 	%r27, [%rd1+44];
	setp.eq.s32 	%p2, %r27, 1;
	@%p2 bra 	$L__BB7_31;
	ld.global.u32 	%r28, [%rd1+40];
	add.s32 	%r263, %r28, 1;
	setp.eq.s32 	%p3, %r28, 1;
	@%p3 bra 	$L__BB7_6;
	setp.eq.s32 	%p4, %r28, 2;
	@%p4 bra 	$L__BB7_7;
	setp.eq.s32 	%p5, %r28, 3;
	@%p5 bra 	$L__BB7_8;
	ld.global.u32 	%r261, [%rd1+16];
	bra.uni 	$L__BB7_9;
$L__BB7_6:
	ld.global.u32 	%r261, [%rd1+20];
	bra.uni 	$L__BB7_9;
$L__BB7_7:
	ld.global.u32 	%r261, [%rd1+24];
	bra.uni 	$L__BB7_9;
$L__BB7_8:
	ld.global.u32 	%r261, [%rd1+28];
$L__BB7_9:
	setp.ne.s32 	%p6, %r263, 4;
	@%p6 bra 	$L__BB7_16;
	ld.global.u32 	%r29, [%rd1];
	add.s32 	%r8, %r29, 1;
	setp.eq.s32 	%p7, %r8, 0;
	st.global.u32 	[%rd1], %r8;
	@%p7 bra 	$L__BB7_12;
	ld.global.u32 	%r262, [%rd1+4];
	bra.uni 	$L__BB7_15;
$L__BB7_12:
	ld.global.u32 	%r30, [%rd1+4];
	add.s32 	%r262, %r30, 1;
	setp.ne.s32 	%p8, %r262, 0;
	st.global.u32 	[%rd1+4], %r262;
	@%p8 bra 	$L__BB7_15;
	ld.global.u32 	%r32, [%rd1+8];
	add.s32 	%r33, %r32, 1;
	setp.ne.s32 	%p9, %r33, 0;
	st.global.u32 	[%rd1+8], %r33;
	mov.b32 	%r262, 0;
	@%p9 bra 	$L__BB7_15;
	ld.global.u32 	%r35, [%rd1+12];
	add.s32 	%r36, %r35, 1;
	st.global.u32 	[%rd1+12], %r36;
$L__BB7_15:
	ld.global.v2.u32 	{%r38, %r39}, [%rd1+8];
	ld.global.v2.u32 	{%r40, %r41}, [%rd1+32];
	mov.b32 	%r42, -766435501;
	mul.hi.u32 	%r43, %r42, %r8;
	mul.lo.s32 	%r44, %r8, -766435501;
	mov.b32 	%r45, -845247145;
	mul.hi.u32 	%r46, %r45, %r38;
	mul.lo.s32 	%r47, %r38, -845247145;
	xor.b32  	%r48, %r46, %r262;
	xor.b32  	%r49, %r48, %r40;
	xor.b32  	%r50, %r39, %r43;
	xor.b32  	%r51, %r50, %r41;
	add.s32 	%r52, %r40, -1640531527;
	add.s32 	%r53, %r41, -1150833019;
	mul.hi.u32 	%r54, %r42, %r49;
	mul.lo.s32 	%r55, %r49, -766435501;
	mul.hi.u32 	%r56, %r45, %r51;
	mul.lo.s32 	%r57, %r51, -845247145;
	xor.b32  	%r58, %r47, %r56;
	xor.b32  	%r59, %r58, %r52;
	xor.b32  	%r60, %r54, %r44;
	xor.b32  	%r61, %r60, %r53;
	add.s32 	%r62, %r40, 1013904242;
	add.s32 	%r63, %r41, 1993301258;
	mul.hi.u32 	%r64, %r42, %r59;
	mul.lo.s32 	%r65, %r59, -766435501;
	mul.hi.u32 	%r66, %r45, %r61;
	mul.lo.s32 	%r67, %r61, -845247145;
	xor.b32  	%r68, %r57, %r62;
	xor.b32  	%r69, %r68, %r66;
	xor.b32  	%r70, %r63, %r55;
	xor.b32  	%r71, %r70, %r64;
	add.s32 	%r72, %r40, -626627285;
	add.s32 	%r73, %r41, 842468239;
	mul.hi.u32 	%r74, %r42, %r69;
	mul.lo.s32 	%r75, %r69, -766435501;
	mul.hi.u32 	%r76, %r45, %r71;
	mul.lo.s32 	%r77, %r71, -845247145;
	xor.b32  	%r78, %r67, %r72;
	xor.b32  	%r79, %r78, %r76;
	xor.b32  	%r80, %r65, %r73;
	xor.b32  	%r81, %r80, %r74;
	add.s32 	%r82, %r40, 2027808484;
	add.s32 	%r83, %r41, -308364780;
	mul.hi.u32 	%r84, %r42, %r79;
	mul.lo.s32 	%r85, %r79, -766435501;
	mul.hi.u32 	%r86, %r45, %r81;
	mul.lo.s32 	%r87, %r81, -845247145;
	xor.b32  	%r88, %r77, %r82;
	xor.b32  	%r89, %r88, %r86;
	xor.b32  	%r90, %r75, %r83;
	xor.b32  	%r91, %r90, %r84;
	add.s32 	%r92, %r40, 387276957;
	add.s32 	%r93, %r41, -1459197799;
	mul.hi.u32 	%r94, %r42, %r89;
	mul.lo.s32 	%r95, %r89, -766435501;
	mul.hi.u32 	%r96, %r45, %r91;
	mul.lo.s32 	%r97, %r91, -845247145;
	xor.b32  	%r98, %r87, %r92;
	xor.b32  	%r99, %r98, %r96;
	xor.b32  	%r100, %r85, %r93;
	xor.b32  	%r101, %r100, %r94;
	add.s32 	%r102, %r40, -1253254570;
	add.s32 	%r103, %r41, 1684936478;
	mul.hi.u32 	%r104, %r42, %r99;
	mul.lo.s32 	%r105, %r99, -766435501;
	mul.hi.u32 	%r106, %r45, %r101;
	mul.lo.s32 	%r107, %r101, -845247145;
	xor.b32  	%r108, %r97, %r102;
	xor.b32  	%r109, %r108, %r106;
	xor.b32  	%r110, %r95, %r103;
	xor.b32  	%r111, %r110, %r104;
	add.s32 	%r112, %r40, 1401181199;
	add.s32 	%r113, %r41, 534103459;
	mul.hi.u32 	%r114, %r42, %r109;
	mul.lo.s32 	%r115, %r109, -766435501;
	mul.hi.u32 	%r116, %r45, %r111;
	mul.lo.s32 	%r117, %r111, -845247145;
	xor.b32  	%r118, %r107, %r112;
	xor.b32  	%r119, %r118, %r116;
	xor.b32  	%r120, %r105, %r113;
	xor.b32  	%r121, %r120, %r114;
	add.s32 	%r122, %r40, -239350328;
	add.s32 	%r123, %r41, -616729560;
	mul.hi.u32 	%r124, %r42, %r119;
	mul.lo.s32 	%r125, %r119, -766435501;
	mul.hi.u32 	%r126, %r45, %r121;
	mul.lo.s32 	%r127, %r121, -845247145;
	xor.b32  	%r128, %r117, %r122;
	xor.b32  	%r129, %r128, %r126;
	xor.b32  	%r130, %r115, %r123;
	xor.b32  	%r131, %r130, %r124;
	add.s32 	%r132, %r40, -1879881855;
	add.s32 	%r133, %r41, -1767562579;
	mul.hi.u32 	%r134, %r42, %r129;
	mul.lo.s32 	%r135, %r129, -766435501;
	mul.hi.u32 	%r136, %r45, %r131;
	mul.lo.s32 	%r137, %r131, -845247145;
	xor.b32  	%r138, %r127, %r132;
	xor.b32  	%r139, %r138, %r136;
	xor.b32  	%r140, %r125, %r133;
	xor.b32  	%r141, %r140, %r134;
	st.global.v4.u32 	[%rd1+16], {%r139, %r137, %r141, %r135};
	mov.b32 	%r263, 0;
$L__BB7_16:
	add.s32 	%r13, %r263, 1;
	st.global.u32 	[%rd1+40], %r13;
	setp.eq.s32 	%p10, %r263, 1;
	@%p10 bra 	$L__BB7_20;
	setp.eq.s32 	%p11, %r263, 2;
	@%p11 bra 	$L__BB7_21;
	setp.eq.s32 	%p12, %r263, 3;
	@%p12 bra 	$L__BB7_22;
	ld.global.u32 	%r264, [%rd1+16];
	bra.uni 	$L__BB7_23;
$L__BB7_20:
	ld.global.u32 	%r264, [%rd1+20];
	bra.uni 	$L__BB7_23;
$L__BB7_21:
	ld.global.u32 	%r264, [%rd1+24];
	bra.uni 	$L__BB7_23;
$L__BB7_22:
	ld.global.u32 	%r264, [%rd1+28];
$L__BB7_23:
	setp.ne.s32 	%p13, %r13, 4;
	@%p13 bra 	$L__BB7_30;
	ld.global.u32 	%r142, [%rd1];
	add.s32 	%r19, %r142, 1;
	setp.eq.s32 	%p14, %r19, 0;
	st.global.u32 	[%rd1], %r19;
	@%p14 bra 	$L__BB7_26;
	ld.global.u32 	%r265, [%rd1+4];
	bra.uni 	$L__BB7_29;
$L__BB7_26:
	ld.global.u32 	%r143, [%rd1+4];
	add.s32 	%r265, %r143, 1;
	setp.ne.s32 	%p15, %r265, 0;
	st.global.u32 	[%rd1+4], %r265;
	@%p15 bra 	$L__BB7_29;
	ld.global.u32 	%r145, [%rd1+8];
	add.s32 	%r146, %r145, 1;
	setp.ne.s32 	%p16, %r146, 0;
	st.global.u32 	[%rd1+8], %r146;
	mov.b32 	%r265, 0;
	@%p16 bra 	$L__BB7_29;
	ld.global.u32 	%r148, [%rd1+12];
	add.s32 	%r149, %r148, 1;
	st.global.u32 	[%rd1+12], %r149;
$L__BB7_29:
	ld.global.v2.u32 	{%r150, %r151}, [%rd1+8];
	ld.global.v2.u32 	{%r152, %r153}, [%rd1+32];
	mov.b32 	%r154, -766435501;
	mul.hi.u32 	%r155, %r154, %r19;
	mul.lo.s32 	%r156, %r19, -766435501;
	mov.b32 	%r157, -845247145;
	mul.hi.u32 	%r158, %r157, %r150;
	mul.lo.s32 	%r159, %r150, -845247145;
	xor.b32  	%r160, %r158, %r265;
	xor.b32  	%r161, %r160, %r152;
	xor.b32  	%r162, %r151, %r155;
	xor.b32  	%r163, %r162, %r153;
	add.s32 	%r164, %r152, -1640531527;
	add.s32 	%r165, %r153, -1150833019;
	mul.hi.u32 	%r166, %r154, %r161;
	mul.lo.s32 	%r167, %r161, -766435501;
	mul.hi.u32 	%r168, %r157, %r163;
	mul.lo.s32 	%r169, %r163, -845247145;
	xor.b32  	%r170, %r159, %r168;
	xor.b32  	%r171, %r170, %r164;
	xor.b32  	%r172, %r166, %r156;
	xor.b32  	%r173, %r172, %r165;
	add.s32 	%r174, %r152, 1013904242;
	add.s32 	%r175, %r153, 1993301258;
	mul.hi.u32 	%r176, %r154, %r171;
	mul.lo.s32 	%r177, %r171, -766435501;
	mul.hi.u32 	%r178, %r157, %r173;
	mul.lo.s32 	%r179, %r173, -845247145;
	xor.b32  	%r180, %r169, %r174;
	xor.b32  	%r181, %r180, %r178;
	xor.b32  	%r182, %r175, %r167;
	xor.b32  	%r183, %r182, %r176;
	add.s32 	%r184, %r152, -626627285;
	add.s32 	%r185, %r153, 842468239;
	mul.hi.u32 	%r186, %r154, %r181;
	mul.lo.s32 	%r187, %r181, -766435501;
	mul.hi.u32 	%r188, %r157, %r183;
	mul.lo.s32 	%r189, %r183, -845247145;
	xor.b32  	%r190, %r179, %r184;
	xor.b32  	%r191, %r190, %r188;
	xor.b32  	%r192, %r177, %r185;
	xor.b32  	%r193, %r192, %r186;
	add.s32 	%r194, %r152, 2027808484;
	add.s32 	%r195, %r153, -308364780;
	mul.hi.u32 	%r196, %r154, %r191;
	mul.lo.s32 	%r197, %r191, -766435501;
	mul.hi.u32 	%r198, %r157, %r193;
	mul.lo.s32 	%r199, %r193, -845247145;
	xor.b32  	%r200, %r189, %r194;
	xor.b32  	%r201, %r200, %r198;
	xor.b32  	%r202, %r187, %r195;
	xor.b32  	%r203, %r202, %r196;
	add.s32 	%r204, %r152, 387276957;
	add.s32 	%r205, %r153, -1459197799;
	mul.hi.u32 	%r206, %r154, %r201;
	mul.lo.s32 	%r207, %r201, -766435501;
	mul.hi.u32 	%r208, %r157, %r203;
	mul.lo.s32 	%r209, %r203, -845247145;
	xor.b32  	%r210, %r199, %r204;
	xor.b32  	%r211, %r210, %r208;
	xor.b32  	%r212, %r197, %r205;
	xor.b32  	%r213, %r212, %r206;
	add.s32 	%r214, %r152, -1253254570;
	add.s32 	%r215, %r153, 1684936478;
	mul.hi.u32 	%r216, %r154, %r211;
	mul.lo.s32 	%r217, %r211, -766435501;
	mul.hi.u32 	%r218, %r157, %r213;
	mul.lo.s32 	%r219, %r213, -845247145;
	xor.b32  	%r220, %r209, %r214;
	xor.b32  	%r221, %r220, %r218;
	xor.b32  	%r222, %r207, %r215;
	xor.b32  	%r223, %r222, %r216;
	add.s32 	%r224, %r152, 1401181199;
	add.s32 	%r225, %r153, 534103459;
	mul.hi.u32 	%r226, %r154, %r221;
	mul.lo.s32 	%r227, %r221, -766435501;
	mul.hi.u32 	%r228, %r157, %r223;
	mul.lo.s32 	%r229, %r223, -845247145;
	xor.b32  	%r230, %r219, %r224;
	xor.b32  	%r231, %r230, %r228;
	xor.b32  	%r232, %r217, %r225;
	xor.b32  	%r233, %r232, %r226;
	add.s32 	%r234, %r152, -239350328;
	add.s32 	%r235, %r153, -616729560;
	mul.hi.u32 	%r236, %r154, %r231;
	mul.lo.s32 	%r237, %r231, -766435501;
	mul.hi.u32 	%r238, %r157, %r233;
	mul.lo.s32 	%r239, %r233, -845247145;
	xor.b32  	%r240, %r229, %r234;
	xor.b32  	%r241, %r240, %r238;
	xor.b32  	%r242, %r227, %r235;
	xor.b32  	%r243, %r242, %r236;
	add.s32 	%r244, %r152, -1879881855;
	add.s32 	%r245, %r153, -1767562579;
	mul.hi.u32 	%r246, %r154, %r241;
	mul.lo.s32 	%r247, %r241, -766435501;
	mul.hi.u32 	%r248, %r157, %r243;
	mul.lo.s32 	%r249, %r243, -845247145;
	xor.b32  	%r250, %r239, %r244;
	xor.b32  	%r251, %r250, %r248;
	xor.b32  	%r252, %r237, %r245;
	xor.b32  	%r253, %r252, %r246;
	st.global.v4.u32 	[%rd1+16], {%r251, %r249, %r253, %r247};
	mov.b32 	%r254, 0;
	st.global.u32 	[%rd1+40], %r254;
$L__BB7_30:
	cvt.rn.f32.u32 	%f7, %r261;
	fma.rn.f32 	%f8, %f7, 0f2F800000, 0f2F000000;
	cvt.rn.f32.u32 	%f9, %r264;
	fma.rn.f32 	%f10, %f9, 0f30C90FDB, 0f30490FDB;
	setp.lt.f32 	%p17, %f8, 0f00800000;
	mul.f32 	%f11, %f8, 0f4B000000;
	selp.f32 	%f12, %f11, %f8, %p17;
	selp.f32 	%f13, 0fC1B80000, 0f00000000, %p17;
	mov.b32 	%r255, %f12;
	add.s32 	%r256, %r255, -1059760811;
	and.b32  	%r257, %r256, -8388608;
	sub.s32 	%r258, %r255, %r257;
	mov.b32 	%f14, %r258;
	cvt.rn.f32.s32 	%f15, %r257;
	fma.rn.f32 	%f16, %f15, 0f34000000, %f13;
	add.f32 	%f17, %f14, 0fBF800000;
	fma.rn.f32 	%f18, %f17, 0fBE055027, 0f3E1039F6;
	fma.rn.f32 	%f19, %f18, %f17, 0fBDF8CDCC;
	fma.rn.f32 	%f20, %f19, %f17, 0f3E0F2955;
	fma.rn.f32 	%f21, %f20, %f17, 0fBE2AD8B9;
	fma.rn.f32 	%f22, %f21, %f17, 0f3E4CED0B;
	fma.rn.f32 	%f23, %f22, %f17, 0fBE7FFF22;
	fma.rn.f32 	%f24, %f23, %f17, 0f3EAAAA78;
	fma.rn.f32 	%f25, %f24, %f17, 0fBF000000;
	mul.f32 	%f26, %f17, %f25;
	fma.rn.f32 	%f27, %f26, %f17, %f17;
	fma.rn.f32 	%f28, %f16, 0f3F317218, %f27;
	setp.gt.u32 	%p18, %r255, 2139095039;
	fma.rn.f32 	%f29, %f12, 0f7F800000, 0f7F800000;
	selp.f32 	%f30, %f29, %f28, %p18;
	setp.eq.f32 	%p19, %f12, 0f00000000;
	mul.f32 	%f31, %f30, 0fC0000000;
	selp.f32 	%f32, 0f7F800000, %f31, %p19;
	sqrt.rn.f32 	%f33, %f32;
	sin.approx.f32 	%f34, %f10;
	cos.approx.f32 	%f35, %f10;
	mul.f32 	%f43, %f33, %f34;
	mul.f32 	%f36, %f33, %f35;
	st.global.f32 	[%rd1+52], %f36;
	mov.b32 	%r259, 1;
	st.global.u32 	[%rd1+44], %r259;
	bra.uni 	$L__BB7_32;
$L__BB7_31:
	mov.b32 	%r260, 0;
	st.global.u32 	[%rd1+44], %r260;
	ld.global.f32 	%f43, [%rd1+52];
$L__BB7_32:
	cvta.to.global.u64 	%rd7, %rd2;
	mul.wide.s32 	%rd8, %r1, 4;
	add.s64 	%rd9, %rd7, %rd8;
	ld.global.f32 	%f37, [%rd9];
	cvta.to.global.u64 	%rd10, %rd3;
	add.s64 	%rd11, %rd10, %rd8;
	ld.global.f32 	%f38, [%rd11];
	mul.f32 	%f39, %f5, %f38;
	sub.f32 	%f40, %f37, %f39;
	mul.f32 	%f41, %f4, %f40;
	fma.rn.f32 	%f42, %f6, %f43, %f41;
	st.global.f32 	[%rd9], %f42;
$L__BB7_33:
	ret;

}
	// .globl	_Z9conv3_fwdILi4ELi8EEvPKfS1_Pf
.visible .entry _Z9conv3_fwdILi4ELi8EEvPKfS1_Pf(
	.param .u64 .ptr .align 1 _Z9conv3_fwdILi4ELi8EEvPKfS1_Pf_param_0,
	.param .u64 .ptr .align 1 _Z9conv3_fwdILi4ELi8EEvPKfS1_Pf_param_1,
	.param .u64 .ptr .align 1 _Z9conv3_fwdILi4ELi8EEvPKfS1_Pf_param_2
)
{
	.reg .pred 	%p<9>;
	.reg .b32 	%r<28>;
	.reg .b32 	%f<122>;
	.reg .b64 	%rd<13>;
	// demoted variable
	.shared .align 4 .b8 _ZZ9conv3_fwdILi4ELi8EEvPKfS1_PfE4tile[5184];
	ld.param.u64 	%rd4, [_Z9conv3_fwdILi4ELi8EEvPKfS1_Pf_param_0];
	ld.param.u64 	%rd2, [_Z9conv3_fwdILi4ELi8EEvPKfS1_Pf_param_1];
	ld.param.u64 	%rd3, [_Z9conv3_fwdILi4ELi8EEvPKfS1_Pf_param_2];
	cvta.to.global.u64 	%rd5, %rd4;
	mov.u32 	%r6, %ctaid.y;
	shl.b32 	%r7, %r6, 4;
	mov.u32 	%r8, %ctaid.x;
	shl.b32 	%r9, %r8, 4;
	mov.u32 	%r1, %tid.y;
	mov.u32 	%r2, %tid.x;
	add.s32 	%r3, %r7, %r1;
	add.s32 	%r10, %r3, -1;
	add.s32 	%r11, %r9, %r2;
	add.s32 	%r12, %r11, -1;
	max.u32 	%r13, %r10, %r12;
	setp.lt.u32 	%p1, %r13, 64;
	setp.gt.u32 	%p2, %r13, 63;
	shl.b32 	%r14, %r10, 6;
	add.s32 	%r15, %r14, %r12;
	mov.u32 	%r16, _ZZ9conv3_fwdILi4ELi8EEvPKfS1_PfE4tile;
	mad.lo.s32 	%r17, %r1, 288, %r16;
	shl.b32 	%r18, %r2, 4;
	add.s32 	%r5, %r17, %r18;
	mul.wide.u32 	%rd6, %r15, 4;
	add.s64 	%rd1, %rd5, %rd6;
	@%p2 bra 	$L__BB8_2;
	ld.global.nc.f32 	%f8, [%rd1];
	st.shared.f32 	[%r5], %f8;
	ld.global.nc.f32 	%f119, [%rd1+16384];
	bra.uni 	$L__BB8_3;
$L__BB8_2:
	mov.b32 	%r19, 0;
	st.shared.u32 	[%r5], %r19;
	mov.f32 	%f119, 0f00000000;
$L__BB8_3:
	st.shared.f32 	[%r5+4], %f119;
	mov.f32 	%f120, 0f00000000;
	not.pred 	%p3, %p1;
	@%p3 bra 	$L__BB8_5;
	ld.global.nc.f32 	%f120, [%rd1+32768];
$L__BB8_5:
	st.shared.f32 	[%r5+8], %f120;
	mov.f32 	%f121, 0f00000000;
	@%p3 bra 	$L__BB8_7;
	ld.global.nc.f32 	%f121, [%rd1+49152];
$L__BB8_7:
	st.shared.f32 	[%r5+12], %f121;
	bar.sync 	0;
	or.b32  	%r20, %r1, %r2;
	and.b32  	%r21, %r20, 1008;
	setp.ne.s32 	%p5, %r21, 0;
	@%p5 bra 	$L__BB8_10;
	setp.gt.u32 	%p6, %r3, 63;
	setp.gt.s32 	%p7, %r11, 63;
	or.pred  	%p8, %p6, %p7;
	@%p8 bra 	$L__BB8_10;
	mov.u32 	%r22, %ctaid.z;
	mul.lo.s32 	%r23, %r22, 36;
	ld.shared.f32 	%f11, [%r5];
	cvta.to.global.u64 	%rd7, %rd2;
	mul.wide.u32 	%rd8, %r23, 4;
	add.s64 	%rd9, %rd7, %rd8;
	ld.global.nc.f32 	%f12, [%rd9];
	fma.rn.f32 	%f13, %f11, %f12, 0f00000000;
	ld.shared.f32 	%f14, [%r5+16];
	ld.global.nc.f32 	%f15, [%rd9+4];
	fma.rn.f32 	%f16, %f14, %f15, %f13;
	ld.shared.f32 	%f17, [%r5+32];
	ld.global.nc.f32 	%f18, [%rd9+8];
	fma.rn.f32 	%f19, %f17, %f18, %f16;
	ld.shared.f32 	%f20, [%r5+288];
	ld.global.nc.f32 	%f21, [%rd9+12];
	fma.rn.f32 	%f22, %f20, %f21, %f19;
	ld.shared.f32 	%f23, [%r5+304];
	ld.global.nc.f32 	%f24, [%rd9+16];
	fma.rn.f32 	%f25, %f23, %f24, %f22;
	ld.shared.f32 	%f26, [%r5+320];
	ld.global.nc.f32 	%f27, [%rd9+20];
	fma.rn.f32 	%f28, %f26, %f27, %f25;
	ld.shared.f32 	%f29, [%r5+576];
	ld.global.nc.f32 	%f30, [%rd9+24];
	fma.rn.f32 	%f31, %f29, %f30, %f28;
	ld.shared.f32 	%f32, [%r5+592];
	ld.global.nc.f32 	%f33, [%rd9+28];
	fma.rn.f32 	%f34, %f32, %f33, %f31;
	ld.shared.f32 	%f35, [%r5+608];
	ld.global.nc.f32 	%f36, [%rd9+32];
	fma.rn.f32 	%f37, %f35, %f36, %f34;
	ld.shared.f32 	%f38, [%r5+4];
	ld.global.nc.f32 	%f39, [%rd9+36];
	fma.rn.f32 	%f40, %f38, %f39, %f37;
	ld.shared.f32 	%f41, [%r5+20];
	ld.global.nc.f32 	%f42, [%rd9+40];
	fma.rn.f32 	%f43, %f41, %f42, %f40;
	ld.shared.f32 	%f44, [%r5+36];
	ld.global.nc.f32 	%f45, [%rd9+44];
	fma.rn.f32 	%f46, %f44, %f45, %f43;
	ld.shared.f32 	%f47, [%r5+292];
	ld.global.nc.f32 	%f48, [%rd9+48];
	fma.rn.f32 	%f49, %f47, %f48, %f46;
	ld.shared.f32 	%f50, [%r5+308];
	ld.global.nc.f32 	%f51, [%rd9+52];
	fma.rn.f32 	%f52, %f50, %f51, %f49;
	ld.shared.f32 	%f53, [%r5+324];
	ld.global.nc.f32 	%f54, [%rd9+56];
	fma.rn.f32 	%f55, %f53, %f54, %f52;
	ld.shared.f32 	%f56, [%r5+580];
	ld.global.nc.f32 	%f57, [%rd9+60];
	fma.rn.f32 	%f58, %f56, %f57, %f55;
	ld.shared.f32 	%f59, [%r5+596];
	ld.global.nc.f32 	%f60, [%rd9+64];
	fma.rn.f32 	%f61, %f59, %f60, %f58;
	ld.shared.f32 	%f62, [%r5+612];
	ld.global.nc.f32 	%f63, [%rd9+68];
	fma.rn.f32 	%f64, %f62, %f63, %f61;
	ld.shared.f32 	%f65, [%r5+8];
	ld.global.nc.f32 	%f66, [%rd9+72];
	fma.rn.f32 	%f67, %f65, %f66, %f64;
	ld.shared.f32 	%f68, [%r5+24];
	ld.global.nc.f32 	%f69, [%rd9+76];
	fma.rn.f32 	%f70, %f68, %f69, %f67;
	ld.shared.f32 	%f71, [%r5+40];
	ld.global.nc.f32 	%f72, [%rd9+80];
	fma.rn.f32 	%f73, %f71, %f72, %f70;
	ld.shared.f32 	%f74, [%r5+296];
	ld.global.nc.f32 	%f75, [%rd9+84];
	fma.rn.f32 	%f76, %f74, %f75, %f73;
	ld.shared.f32 	%f77, [%r5+312];
	ld.global.nc.f32 	%f78, [%rd9+88];
	fma.rn.f32 	%f79, %f77, %f78, %f76;
	ld.shared.f32 	%f80, [%r5+328];
	ld.global.nc.f32 	%f81, [%rd9+92];
	fma.rn.f32 	%f82, %f80, %f81, %f79;
	ld.shared.f32 	%f83, [%r5+584];
	ld.global.nc.f32 	%f84, [%rd9+96];
	fma.rn.f32 	%f85, %f83, %f84, %f82;
	ld.shared.f32 	%f86, [%r5+600];
	ld.global.nc.f32 	%f87, [%rd9+100];
	fma.rn.f32 	%f88, %f86, %f87, %f85;
	ld.shared.f32 	%f89, [%r5+616];
	ld.global.nc.f32 	%f90, [%rd9+104];
	fma.rn.f32 	%f91, %f89, %f90, %f88;
	ld.shared.f32 	%f92, [%r5+12];
	ld.global.nc.f32 	%f93, [%rd9+108];
	fma.rn.f32 	%f94, %f92, %f93, %f91;
	ld.shared.f32 	%f95, [%r5+28];
	ld.global.nc.f32 	%f96, [%rd9+112];
	fma.rn.f32 	%f97, %f95, %f96, %f94;
	ld.shared.f32 	%f98, [%r5+44];
	ld.global.nc.f32 	%f99, [%rd9+116];
	fma.rn.f32 	%f100, %f98, %f99, %f97;
	ld.shared.f32 	%f101, [%r5+300];
	ld.global.nc.f32 	%f102, [%rd9+120];
	fma.rn.f32 	%f103, %f101, %f102, %f100;
	ld.shared.f32 	%f104, [%r5+316];
	ld.global.nc.f32 	%f105, [%rd9+124];
	fma.rn.f32 	%f106, %f104, %f105, %f103;
	ld.shared.f32 	%f107, [%r5+332];
	ld.global.nc.f32 	%f108, [%rd9+128];
	fma.rn.f32 	%f109, %f107, %f108, %f106;
	ld.shared.f32 	%f110, [%r5+588];
	ld.global.nc.f32 	%f111, [%rd9+132];
	fma.rn.f32 	%f112, %f110, %f111, %f109;
	ld.shared.f32 	%f113, [%r5+604];
	ld.global.nc.f32 	%f114, [%rd9+136];
	fma.rn.f32 	%f115, %f113, %f114, %f112;
	ld.shared.f32 	%f116, [%r5+620];
	ld.global.nc.f32 	%f117, [%rd9+140];
	fma.rn.f32 	%f118, %f116, %f117, %f115;
	shl.b32 	%r24, %r22, 12;
	shl.b32 	%r25, %r3, 6;
	add.s32 	%r26, %r11, %r24;
	add.s32 	%r27, %r26, %r25;
	cvta.to.global.u64 	%rd10, %rd3;
	mul.wide.s32 	%rd11, %r27, 4;
	add.s64 	%rd12, %rd10, %rd11;
	st.global.f32 	[%rd12], %f118;
$L__BB8_10:
	ret;

}
	// .globl	_Z9conv3_fwdILi8ELi4EEvPKfS1_Pf
.visible .entry _Z9conv3_fwdILi8ELi4EEvPKfS1_Pf(
	.param .u64 .ptr .align 1 _Z9conv3_fwdILi8ELi4EEvPKfS1_Pf_param_0,
	.param .u64 .ptr .align 1 _Z9conv3_fwdILi8ELi4EEvPKfS1_Pf_param_1,
	.param .u64 .ptr .align 1 _Z9conv3_fwdILi8ELi4EEvPKfS1_Pf_param_2
)
{
	.reg .pred 	%p<13>;
	.reg .b32 	%r<28>;
	.reg .b32 	%f<246>;
	.reg .b64 	%rd<13>;
	// demoted variable
	.shared .align 4 .b8 _ZZ9conv3_fwdILi8ELi4EEvPKfS1_PfE4tile[10368];
	ld.param.u64 	%rd4, [_Z9conv3_fwdILi8ELi4EEvPKfS1_Pf_param_0];
	ld.param.u64 	%rd2, [_Z9conv3_fwdILi8ELi4EEvPKfS1_Pf_param_1];
	ld.param.u64 	%rd3, [_Z9conv3_fwdILi8ELi4EEvPKfS1_Pf_param_2];
	cvta.to.global.u64 	%rd5, %rd4;
	mov.u32 	%r6, %ctaid.y;
	shl.b32 	%r7, %r6, 4;
	mov.u32 	%r8, %ctaid.x;
	shl.b32 	%r9, %r8, 4;
	mov.u32 	%r1, %tid.y;
	mov.u32 	%r2, %tid.x;
	add.s32 	%r3, %r7, %r1;
	add.s32 	%r10, %r3, -1;
	add.s32 	%r11, %r9, %r2;
	add.s32 	%r12, %r11, -1;
	max.u32 	%r13, %r10, %r12;
	setp.lt.u32 	%p1, %r13, 64;
	setp.gt.u32 	%p2, %r13, 63;
	shl.b32 	%r14, %r10, 6;
	add.s32 	%r15, %r14, %r12;
	mov.u32 	%r16, _ZZ9conv3_fwdILi8ELi4EEvPKfS1_PfE4tile;
	mad.lo.s32 	%r17, %r1, 576, %r16;
	shl.b32 	%r18, %r2, 5;
	add.s32 	%r5, %r17, %r18;
	mul.wide.u32 	%rd6, %r15, 4;
	add.s64 	%rd1, %rd5, %rd6;
	@%p2 bra 	$L__BB9_2;
	ld.global.nc.f32 	%f16, [%rd1];
	st.shared.f32 	[%r5], %f16;
	ld.global.nc.f32 	%f239, [%rd1+16384];
	bra.uni 	$L__BB9_3;
$L__BB9_2:
	mov.b32 	%r19, 0;
	st.shared.u32 	[%r5], %r19;
	mov.f32 	%f239, 0f00000000;
$L__BB9_3:
	st.shared.f32 	[%r5+4], %f239;
	mov.f32 	%f240, 0f00000000;
	not.pred 	%p3, %p1;
	@%p3 bra 	$L__BB9_5;
	ld.global.nc.f32 	%f240, [%rd1+32768];
$L__BB9_5:
	st.shared.f32 	[%r5+8], %f240;
	mov.f32 	%f241, 0f00000000;
	@%p3 bra 	$L__BB9_7;
	ld.global.nc.f32 	%f241, [%rd1+49152];
$L__BB9_7:
	st.shared.f32 	[%r5+12], %f241;
	mov.f32 	%f242, 0f00000000;
	@%p3 bra 	$L__BB9_9;
	ld.global.nc.f32 	%f242, [%rd1+65536];
$L__BB9_9:
	st.shared.f32 	[%r5+16], %f242;
	mov.f32 	%f243, 0f00000000;
	@%p3 bra 	$L__BB9_11;
	ld.global.nc.f32 	%f243, [%rd1+81920];
$L__BB9_11:
	st.shared.f32 	[%r5+20], %f243;
	mov.f32 	%f244, 0f00000000;
	@%p3 bra 	$L__BB9_13;
	ld.global.nc.f32 	%f244, [%rd1+98304];
$L__BB9_13:
	st.shared.f32 	[%r5+24], %f244;
	mov.f32 	%f245, 0f00000000;
	@%p3 bra 	$L__BB9_15;
	ld.global.nc.f32 	%f245, [%rd1+114688];
$L__BB9_15:
	st.shared.f32 	[%r5+28], %f245;
	bar.sync 	0;
	or.b32  	%r20, %r1, %r2;
	and.b32  	%r21, %r20, 1008;
	setp.ne.s32 	%p9, %r21, 0;
	@%p9 bra 	$L__BB9_18;
	setp.gt.u32 	%p10, %r3, 63;
	setp.gt.s32 	%p11, %r11, 63;
	or.pred  	%p12, %p10, %p11;
	@%p12 bra 	$L__BB9_18;
	mov.u32 	%r22, %ctaid.z;
	mul.lo.s32 	%r23, %r22, 72;
	ld.shared.f32 	%f23, [%r5];
	cvta.to.global.u64 	%rd7, %rd2;
	mul.wide.u32 	%rd8, %r23, 4;
	add.s64 	%rd9, %rd7, %rd8;
	ld.global.nc.f32 	%f24, [%rd9];
	fma.rn.f32 	%f25, %f23, %f24, 0f00000000;
	ld.shared.f32 	%f26, [%r5+32];
	ld.global.nc.f32 	%f27, [%rd9+4];
	fma.rn.f32 	%f28, %f26, %f27, %f25;
	ld.shared.f32 	%f29, [%r5+64];
	ld.global.nc.f32 	%f30, [%rd9+8];
	fma.rn.f32 	%f31, %f29, %f30, %f28;
	ld.shared.f32 	%f32, [%r5+576];
	ld.global.nc.f32 	%f33, [%rd9+12];
	fma.rn.f32 	%f34, %f32, %f33, %f31;
	ld.shared.f32 	%f35, [%r5+608];
	ld.global.nc.f32 	%f36, [%rd9+16];
	fma.rn.f32 	%f37, %f35, %f36, %f34;
	ld.shared.f32 	%f38, [%r5+640];
	ld.global.nc.f32 	%f39, [%rd9+20];
	fma.rn.f32 	%f40, %f38, %f39, %f37;
	ld.shared.f32 	%f41, [%r5+1152];
	ld.global.nc.f32 	%f42, [%rd9+24];
	fma.rn.f32 	%f43, %f41, %f42, %f40;
	ld.shared.f32 	%f44, [%r5+1184];
	ld.global.nc.f32 	%f45, [%rd9+28];
	fma.rn.f32 	%f46, %f44, %f45, %f43;
	ld.shared.f32 	%f47, [%r5+1216];
	ld.global.nc.f32 	%f48, [%rd9+32];
	fma.rn.f32 	%f49, %f47, %f48, %f46;
	ld.shared.f32 	%f50, [%r5+4];
	ld.global.nc.f32 	%f51, [%rd9+36];
	fma.rn.f32 	%f52, %f50, %f51, %f49;
	ld.shared.f32 	%f53, [%r5+36];
	ld.global.nc.f32 	%f54, [%rd9+40];
	fma.rn.f32 	%f55, %f53, %f54, %f52;
	ld.shared.f32 	%f56, [%r5+68];
	ld.global.nc.f32 	%f57, [%rd9+44];
	fma.rn.f32 	%f58, %f56, %f57, %f55;
	ld.shared.f32 	%f59, [%r5+580];
	ld.global.nc.f32 	%f60, [%rd9+48];
	fma.rn.f32 	%f61, %f59, %f60, %f58;
	ld.shared.f32 	%f62, [%r5+612];
	ld.global.nc.f32 	%f63, [%rd9+52];
	fma.rn.f32 	%f64, %f62, %f63, %f61;
	ld.shared.f32 	%f65, [%r5+644];
	ld.global.nc.f32 	%f66, [%rd9+56];
	fma.rn.f32 	%f67, %f65, %f66, %f64;
	ld.shared.f32 	%f68, [%r5+1156];
	ld.global.nc.f32 	%f69, [%rd9+60];
	fma.rn.f32 	%f70, %f68, %f69, %f67;
	ld.shared.f32 	%f71, [%r5+1188];
	ld.global.nc.f32 	%f72, [%rd9+64];
	fma.rn.f32 	%f73, %f71, %f72, %f70;
	ld.shared.f32 	%f74, [%r5+1220];
	ld.global.nc.f32 	%f75, [%rd9+68];
	fma.rn.f32 	%f76, %f74, %f75, %f73;
	ld.shared.f32 	%f77, [%r5+8];
	ld.global.nc.f32 	%f78, [%rd9+72];
	fma.rn.f32 	%f79, %f77, %f78, %f76;
	ld.shared.f32 	%f80, [%r5+40];
	ld.global.nc.f32 	%f81, [%rd9+76];
	fma.rn.f32 	%f82, %f80, %f81, %f79;
	ld.shared.f32 	%f83, [%r5+72];
	ld.global.nc.f32 	%f84, [%rd9+80];
	fma.rn.f32 	%f85, %f83, %f84, %f82;
	ld.shared.f32 	%f86, [%r5+584];
	ld.global.nc.f32 	%f87, [%rd9+84];
	fma.rn.f32 	%f88, %f86, %f87, %f85;
	ld.shared.f32 	%f89, [%r5+616];
	ld.global.nc.f32 	%f90, [%rd9+88];
	fma.rn.f32 	%f91, %f89, %f90, %f88;
	ld.shared.f32 	%f92, [%r5+648];
	ld.global.nc.f32 	%f93, [%rd9+92];
	fma.rn.f32 	%f94, %f92, %f93, %f91;
	ld.shared.f32 	%f95, [%r5+1160];
	ld.global.nc.f32 	%f96, [%rd9+96];
	fma.rn.f32 	%f97, %f95, %f96, %f94;
	ld.shared.f32 	%f98, [%r5+1192];
	ld.global.nc.f32 	%f99, [%rd9+100];
	fma.rn.f32 	%f100, %f98, %f99, %f97;
	ld.shared.f32 	%f101, [%r5+1224];
	ld.global.nc.f32 	%f102, [%rd9+104];
	fma.rn.f32 	%f103, %f101, %f102, %f100;
	ld.shared.f32 	%f104, [%r5+12];
	ld.global.nc.f32 	%f105, [%rd9+108];
	fma.rn.f32 	%f106, %f104, %f105, %f103;
	ld.shared.f32 	%f107, [%r5+44];
	ld.global.nc.f32 	%f108, [%rd9+112];
	fma.rn.f32 	%f109, %f107, %f108, %f106;
	ld.shared.f32 	%f110, [%r5+76];
	ld.global.nc.f32 	%f111, [%rd9+116];
	fma.rn.f32 	%f112, %f110, %f111, %f109;
	ld.shared.f32 	%f113, [%r5+588];
	ld.global.nc.f32 	%f114, [%rd9+120];
	fma.rn.f32 	%f115, %f113, %f114, %f112;
	ld.shared.f32 	%f116, [%r5+620];
	ld.global.nc.f32 	%f117, [%rd9+124];
	fma.rn.f32 	%f118, %f116, %f117, %f115;
	ld.shared.f32 	%f119, [%r5+652];
	ld.global.nc.f32 	%f120, [%rd9+128];
	fma.rn.f32 	%f121, %f119, %f120, %f118;
	ld.shared.f32 	%f122, [%r5+1164];
	ld.global.nc.f32 	%f123, [%rd9+132];
	fma.rn.f32 	%f124, %f122, %f123, %f121;
	ld.shared.f32 	%f125, [%r5+1196];
	ld.global.nc.f32 	%f126, [%rd9+136];
	fma.rn.f32 	%f127, %f125, %f126, %f124;
	ld.shared.f32 	%f128, [%r5+1228];
	ld.global.nc.f32 	%f129, [%rd9+140];
	fma.rn.f32 	%f130, %f128, %f129, %f127;
	ld.shared.f32 	%f131, [%r5+16];
	ld.global.nc.f32 	%f132, [%rd9+144];
	fma.rn.f32 	%f133, %f131, %f132, %f130;
	ld.shared.f32 	%f134, [%r5+48];
	ld.global.nc.f32 	%f135, [%rd9+148];
	fma.rn.f32 	%f136, %f134, %f135, %f133;
	ld.shared.f32 	%f137, [%r5+80];
	ld.global.nc.f32 	%f138, [%rd9+152];
	fma.rn.f32 	%f139, %f137, %f138, %f136;
	ld.shared.f32 	%f140, [%r5+592];
	ld.global.nc.f32 	%f141, [%rd9+156];
	fma.rn.f32 	%f142, %f140, %f141, %f139;
	ld.shared.f32 	%f143, [%r5+624];
	ld.global.nc.f32 	%f144, [%rd9+160];
	fma.rn.f32 	%f145, %f143, %f144, %f142;
	ld.shared.f32 	%f146, [%r5+656];
	ld.global.nc.f32 	%f147, [%rd9+164];
	fma.rn.f32 	%f148, %f146, %f147, %f145;
	ld.shared.f32 	%f149, [%r5+1168];
	ld.global.nc.f32 	%f150, [%rd9+168];
	fma.rn.f32 	%f151, %f149, %f150, %f148;
	ld.shared.f32 	%f152, [%r5+1200];
	ld.global.nc.f32 	%f153, [%rd9+172];
	fma.rn.f32 	%f154, %f152, %f153, %f151;
	ld.shared.f32 	%f155, [%r5+1232];
	ld.global.nc.f32 	%f156, [%rd9+176];
	fma.rn.f32 	%f157, %f155, %f156, %f154;
	ld.shared.f32 	%f158, [%r5+20];
	ld.global.nc.f32 	%f159, [%rd9+180];
	fma.rn.f32 	%f160, %f158, %f159, %f157;
	ld.shared.f32 	%f161, [%r5+52];
	ld.global.nc.f32 	%f162, [%rd9+184];
	fma.rn.f32 	%f163, %f161, %f162, %f160;
	ld.shared.f32 	%f164, [%r5+84];
	ld.global.nc.f32 	%f165, [%rd9+188];
	fma.rn.f32 	%f166, %f164, %f165, %f163;
	ld.shared.f32 	%f167, [%r5+596];
	ld.global.nc.f32 	%f168, [%rd9+192];
	fma.rn.f32 	%f169, %f167, %f168, %f166;
	ld.shared.f32 	%f170, [%r5+628];
	ld.global.nc.f32 	%f171, [%rd9+196];
	fma.rn.f32 	%f172, %f170, %f171, %f169;
	ld.shared.f32 	%f173, [%r5+660];
	ld.global.nc.f32 	%f174, [%rd9+200];
	fma.rn.f32 	%f175, %f173, %f174, %f172;
	ld.shared.f32 	%f176, [%r5+1172];
	ld.global.nc.f32 	%f177, [%rd9+204];
	fma.rn.f32 	%f178, %f176, %f177, %f175;
	ld.shared.f32 	%f179, [%r5+1204];
	ld.global.nc.f32 	%f180, [%rd9+208];
	fma.rn.f32 	%f181, %f179, %f180, %f178;
	ld.shared.f32 	%f182, [%r5+1236];
	ld.global.nc.f32 	%f183, [%rd9+212];
	fma.rn.f32 	%f184, %f182, %f183, %f181;
	ld.shared.f32 	%f185, [%r5+24];
	ld.global.nc.f32 	%f186, [%rd9+216];
	fma.rn.f32 	%f187, %f185, %f186, %f184;
	ld.shared.f32 	%f188, [%r5+56];
	ld.global.nc.f32 	%f189, [%rd9+220];
	fma.rn.f32 	%f190, %f188, %f189, %f187;
	ld.shared.f32 	%f191, [%r5+88];
	ld.global.nc.f32 	%f192, [%rd9+224];
	fma.rn.f32 	%f193, %f191, %f192, %f190;
	ld.shared.f32 	%f194, [%r5+600];
	ld.global.nc.f32 	%f195, [%rd9+228];
	fma.rn.f32 	%f196, %f194, %f195, %f193;
	ld.shared.f32 	%f197, [%r5+632];
	ld.global.nc.f32 	%f198, [%rd9+232];
	fma.rn.f32 	%f199, %f197, %f198, %f196;
	ld.shared.f32 	%f200, [%r5+664];
	ld.global.nc.f32 	%f201, [%rd9+236];
	fma.rn.f32 	%f202, %f200, %f201, %f199;
	ld.shared.f32 	%f203, [%r5+1176];
	ld.global.nc.f32 	%f204, [%rd9+240];
	fma.rn.f32 	%f205, %f203, %f204, %f202;
	ld.shared.f32 	%f206, [%r5+1208];
	ld.global.nc.f32 	%f207, [%rd9+244];
	fma.rn.f32 	%f208, %f206, %f207, %f205;
	ld.shared.f32 	%f209, [%r5+1240];
	ld.global.nc.f32 	%f210, [%rd9+248];
	fma.rn.f32 	%f211, %f209, %f210, %f208;
	ld.shared.f32 	%f212, [%r5+28];
	ld.global.nc.f32 	%f213, [%rd9+252];
	fma.rn.f32 	%f214, %f212, %f213, %f211;
	ld.shared.f32 	%f215, [%r5+60];
	ld.global.nc.f32 	%f216, [%rd9+256];
	fma.rn.f32 	%f217, %f215, %f216, %f214;
	ld.shared.f32 	%f218, [%r5+92];
	ld.global.nc.f32 	%f219, [%rd9+260];
	fma.rn.f32 	%f220, %f218, %f219, %f217;
	ld.shared.f32 	%f221, [%r5+604];
	ld.global.nc.f32 	%f222, [%rd9+264];
	fma.rn.f32 	%f223, %f221, %f222, %f220;
	ld.shared.f32 	%f224, [%r5+636];
	ld.global.nc.f32 	%f225, [%rd9+268];
	fma.rn.f32 	%f226, %f224, %f225, %f223;
	ld.shared.f32 	%f227, [%r5+668];
	ld.global.nc.f32 	%f228, [%rd9+272];
	fma.rn.f32 	%f229, %f227, %f228, %f226;
	ld.shared.f32 	%f230, [%r5+1180];
	ld.global.nc.f32 	%f231, [%rd9+276];
	fma.rn.f32 	%f232, %f230, %f231, %f229;
	ld.shared.f32 	%f233, [%r5+1212];
	ld.global.nc.f32 	%f234, [%rd9+280];
	fma.rn.f32 	%f235, %f233, %f234, %f232;
	ld.shared.f32 	%f236, [%r5+1244];
	ld.global.nc.f32 	%f237, [%rd9+284];
	fma.rn.f32 	%f238, %f236, %f237, %f235;
	shl.b32 	%r24, %r22, 12;
	shl.b32 	%r25, %r3, 6;
	add.s32 	%r26, %r11, %r24;
	add.s32 	%r27, %r26, %r25;
	cvta.to.global.u64 	%rd10, %rd3;
	mul.wide.s32 	%rd11, %r27, 4;
	add.s64 	%rd12, %rd10, %rd11;
	st.global.f32 	[%rd12], %f238;
$L__BB9_18:
	ret;

}
	// .globl	_Z11conv3_bwd_wILi8ELi4EEvPKfS1_Pf
.visible .entry _Z11conv3_bwd_wILi8ELi4EEvPKfS1_Pf(
	.param .u64 .ptr .align 1 _Z11conv3_bwd_wILi8ELi4EEvPKfS1_Pf_param_0,
	.param .u64 .ptr .align 1 _Z11conv3_bwd_wILi8ELi4EEvPKfS1_Pf_param_1,
	.param .u64 .ptr .align 1 _Z11conv3_bwd_wILi8ELi4EEvPKfS1_Pf_param_2
)
{
	.reg .pred 	%p<13>;
	.reg .b16 	%rs<5>;
	.reg .b32 	%r<43>;
	.reg .b32 	%f<47>;
	.reg .b64 	%rd<23>;

	ld.param.u64 	%rd6, [_Z11conv3_bwd_wILi8ELi4EEvPKfS1_Pf_param_0];
	ld.param.u64 	%rd7, [_Z11conv3_bwd_wILi8ELi4EEvPKfS1_Pf_param_1];
	ld.param.u64 	%rd5, [_Z11conv3_bwd_wILi8ELi4EEvPKfS1_Pf_param_2];
	cvta.to.global.u64 	%rd1, %rd7;
	cvta.to.global.u64 	%rd2, %rd6;
	mov.u32 	%r1, %ctaid.x;
	mov.u32 	%r2, %ctaid.y;
	mov.u32 	%r16, %tid.x;
	cvt.u16.u32 	%rs1, %r16;
	mul.hi.u16 	%rs2, %rs1, 21846;
	cvt.u32.u16 	%r3, %rs2;
	mul.lo.s16 	%rs3, %rs2, 3;
	sub.s16 	%rs4, %rs1, %rs3;
	cvt.u32.u16 	%r4, %rs4;
	shl.b32 	%r5, %r2, 12;
	shl.b32 	%r6, %r1, 12;
	mov.f32 	%f39, 0f00000000;
	mov.b32 	%r41, 0;
	cvt.u64.u32 	%rd9, %r5;
$L__BB10_1:
	add.s32 	%r18, %r41, %r3;
	add.s32 	%r8, %r18, -65;
	shl.b32 	%r19, %r18, 6;
	add.s32 	%r9, %r19, -64;
	shl.b32 	%r20, %r41, 6;
	add.s32 	%r10, %r20, %r6;
	mov.b32 	%r42, 0;
	cvt.s64.s32 	%rd8, %r9;
	add.s64 	%rd11, %rd9, %rd8;
	cvt.s64.s32 	%rd17, %r10;
$L__BB10_2:
	add.s32 	%r12, %r42, %r4;
	add.s32 	%r22, %r12, -65;
	min.u32 	%r23, %r8, %r22;
	setp.lt.u32 	%p1, %r23, -64;
	cvt.s64.s32 	%rd10, %r12;
	add.s64 	%rd12, %rd11, %rd10;
	shl.b64 	%rd13, %rd12, 2;
	add.s64 	%rd3, %rd2, %rd13;
	@%p1 bra 	$L__BB10_4;
	ld.global.nc.f32 	%f20, [%rd3+-4];
	add.s32 	%r24, %r10, %r42;
	mul.wide.s32 	%rd14, %r24, 4;
	add.s64 	%rd15, %rd1, %rd14;
	ld.global.nc.f32 	%f21, [%rd15];
	fma.rn.f32 	%f39, %f20, %f21, %f39;
$L__BB10_4:
	setp.lt.u32 	%p2, %r8, -64;
	setp.gt.u32 	%p3, %r12, 63;
	or.pred  	%p4, %p2, %p3;
	cvt.s64.s32 	%rd16, %r42;
	add.s64 	%rd18, %rd17, %rd16;
	shl.b64 	%rd19, %rd18, 2;
	add.s64 	%rd4, %rd1, %rd19;
	@%p4 bra 	$L__BB10_6;
	ld.global.nc.f32 	%f22, [%rd3];
	ld.global.nc.f32 	%f23, [%rd4+4];
	fma.rn.f32 	%f39, %f22, %f23, %f39;
$L__BB10_6:
	add.s32 	%r25, %r12, -63;
	min.u32 	%r26, %r8, %r25;
	setp.lt.u32 	%p5, %r26, -64;
	@%p5 bra 	$L__BB10_8;
	ld.global.nc.f32 	%f24, [%rd3+4];
	ld.global.nc.f32 	%f25, [%rd4+8];
	fma.rn.f32 	%f39, %f24, %f25, %f39;
$L__BB10_8:
	add.s32 	%r27, %r12, -62;
	min.u32 	%r28, %r8, %r27;
	setp.lt.u32 	%p6, %r28, -64;
	@%p6 bra 	$L__BB10_10;
	ld.global.nc.f32 	%f26, [%rd3+8];
	ld.global.nc.f32 	%f27, [%rd4+12];
	fma.rn.f32 	%f39, %f26, %f27, %f39;
$L__BB10_10:
	add.s32 	%r29, %r12, -61;
	min.u32 	%r30, %r8, %r29;
	setp.lt.u32 	%p7, %r30, -64;
	@%p7 bra 	$L__BB10_12;
	ld.global.nc.f32 	%f28, [%rd3+12];
	ld.global.nc.f32 	%f29, [%rd4+16];
	fma.rn.f32 	%f39, %f28, %f29, %f39;
$L__BB10_12:
	add.s32 	%r31, %r12, -60;
	min.u32 	%r32, %r8, %r31;
	setp.lt.u32 	%p8, %r32, -64;
	@%p8 bra 	$L__BB10_14;
	ld.global.nc.f32 	%f30, [%rd3+16];
	ld.global.nc.f32 	%f31, [%rd4+20];
	fma.rn.f32 	%f39, %f30, %f31, %f39;
$L__BB10_14:
	add.s32 	%r33, %r12, -59;
	min.u32 	%r34, %r8, %r33;
	setp.lt.u32 	%p9, %r34, -64;
	@%p9 bra 	$L__BB10_16;
	ld.global.nc.f32 	%f32, [%rd3+20];
	ld.global.nc.f32 	%f33, [%rd4+24];
	fma.rn.f32 	%f39, %f32, %f33, %f39;
$L__BB10_16:
	add.s32 	%r35, %r12, -58;
	min.u32 	%r36, %r8, %r35;
	setp.lt.u32 	%p10, %r36, -64;
	@%p10 bra 	$L__BB10_18;
	ld.global.nc.f32 	%f34, [%rd3+24];
	ld.global.nc.f32 	%f35, [%rd4+28];
	fma.rn.f32 	%f39, %f34, %f35, %f39;
$L__BB10_18:
	add.s32 	%r42, %r42, 8;
	setp.ne.s32 	%p11, %r42, 64;
	@%p11 bra 	$L__BB10_2;
	add.s32 	%r41, %r41, 1;
	setp.ne.s32 	%p12, %r41, 64;
	@%p12 bra 	$L__BB10_1;
	cvta.to.global.u64 	%rd20, %rd5;
	shl.b32 	%r37, %r1, 3;
	add.s32 	%r38, %r37, %r2;
	mad.lo.s32 	%r39, %r38, 3, %r3;
	mad.lo.s32 	%r40, %r39, 3, %r4;
	mul.wide.u32 	%rd21, %r40, 4;
	add.s64 	%rd22, %rd20, %rd21;
	atom.global.add.f32 	%f36, [%rd22], %f39;
	ret;

}
	// .globl	_Z14conv3_bwd_dataILi8ELi4EEvPKfS1_Pf
.visible .entry _Z14conv3_bwd_dataILi8ELi4EEvPKfS1_Pf(
	.param .u64 .ptr .align 1 _Z14conv3_bwd_dataILi8ELi4EEvPKfS1_Pf_param_0,
	.param .u64 .ptr .align 1 _Z14conv3_bwd_dataILi8ELi4EEvPKfS1_Pf_param_1,
	.param .u64 .ptr .align 1 _Z14conv3_bwd_dataILi8ELi4EEvPKfS1_Pf_param_2
)
{
	.reg .pred 	%p<19>;
	.reg .b32 	%r<32>;
	.reg .b32 	%f<49>;
	.reg .b64 	%rd<13>;

	ld.param.u64 	%rd5, [_Z14conv3_bwd_dataILi8ELi4EEvPKfS1_Pf_param_0];
	ld.param.u64 	%rd6, [_Z14conv3_bwd_dataILi8ELi4EEvPKfS1_Pf_param_1];
	ld.param.u64 	%rd7, [_Z14conv3_bwd_dataILi8ELi4EEvPKfS1_Pf_param_2];
	mov.u32 	%r1, %ctaid.z;
	mov.u32 	%r12, %ctaid.y;
	mov.u32 	%r13, %ntid.y;
	mov.u32 	%r14, %tid.y;
	mad.lo.s32 	%r2, %r12, %r13, %r14;
	mov.u32 	%r15, %ctaid.x;
	mov.u32 	%r16, %ntid.x;
	mov.u32 	%r17, %tid.x;
	mad.lo.s32 	%r3, %r15, %r16, %r17;
	setp.gt.u32 	%p5, %r2, 63;
	setp.gt.s32 	%p6, %r3, 63;
	or.pred  	%p7, %p5, %p6;
	@%p7 bra 	$L__BB11_22;
	add.s32 	%r19, %r2, -63;
	setp.lt.u32 	%p8, %r19, -64;
	shl.b32 	%r20, %r2, 6;
	add.s32 	%r4, %r20, 64;
	add.s32 	%r5, %r3, -63;
	and.b32  	%r6, %r19, %r5;
	setp.gt.u32 	%p9, %r3, 63;
	or.pred  	%p1, %p8, %p9;
	add.s32 	%r7, %r3, -65;
	and.b32  	%r8, %r19, %r7;
	setp.lt.u32 	%p10, %r5, -64;
	setp.lt.u32 	%p11, %r7, -64;
	setp.eq.s32 	%p12, %r2, 0;
	or.pred  	%p2, %p12, %p10;
	or.pred  	%p3, %p12, %p9;
	or.pred  	%p4, %p12, %p11;
	cvta.to.global.u64 	%rd1, %rd5;
	cvta.to.global.u64 	%rd2, %rd6;
	mov.f32 	%f40, 0f00000000;
	mov.b32 	%r31, 0;
$L__BB11_2:
	setp.lt.u32 	%p13, %r6, -64;
	shl.b32 	%r21, %r31, 12;
	or.b32  	%r10, %r21, 1;
	shl.b32 	%r22, %r31, 3;
	add.s32 	%r23, %r22, %r1;
	add.s32 	%r24, %r10, %r4;
	mul.lo.s32 	%r25, %r23, 9;
	add.s32 	%r26, %r24, %r3;
	mul.wide.s32 	%rd8, %r26, 4;
	add.s64 	%rd3, %rd1, %rd8;
	mul.wide.u32 	%rd9, %r25, 4;
	add.s64 	%rd4, %rd2, %rd9;
	@%p13 bra 	$L__BB11_4;
	ld.global.nc.f32 	%f21, [%rd3];
	ld.global.nc.f32 	%f22, [%rd4];
	fma.rn.f32 	%f40, %f21, %f22, %f40;
$L__BB11_4:
	@%p1 bra 	$L__BB11_6;
	ld.global.nc.f32 	%f23, [%rd3+-4];
	ld.global.nc.f32 	%f24, [%rd4+4];
	fma.rn.f32 	%f40, %f23, %f24, %f40;
$L__BB11_6:
	setp.lt.u32 	%p14, %r8, -64;
	@%p14 bra 	$L__BB11_8;
	ld.global.nc.f32 	%f25, [%rd3+-8];
	ld.global.nc.f32 	%f26, [%rd4+8];
	fma.rn.f32 	%f40, %f25, %f26, %f40;
$L__BB11_8:
	setp.lt.u32 	%p15, %r5, -64;
	@%p15 bra 	$L__BB11_10;
	ld.global.nc.f32 	%f27, [%rd3+-256];
	ld.global.nc.f32 	%f28, [%rd4+12];
	fma.rn.f32 	%f40, %f27, %f28, %f40;
$L__BB11_10:
	setp.gt.u32 	%p16, %r3, 63;
	@%p16 bra 	$L__BB11_12;
	ld.global.nc.f32 	%f29, [%rd3+-260];
	ld.global.nc.f32 	%f30, [%rd4+16];
	fma.rn.f32 	%f40, %f29, %f30, %f40;
$L__BB11_12:
	setp.lt.u32 	%p17, %r7, -64;
	@%p17 bra 	$L__BB11_14;
	ld.global.nc.f32 	%f31, [%rd3+-264];
	ld.global.nc.f32 	%f32, [%rd4+20];
	fma.rn.f32 	%f40, %f31, %f32, %f40;
$L__BB11_14:
	@%p2 bra 	$L__BB11_16;
	ld.global.nc.f32 	%f33, [%rd3+-512];
	ld.global.nc.f32 	%f34, [%rd4+24];
	fma.rn.f32 	%f40, %f33, %f34, %f40;
$L__BB11_16:
	@%p3 bra 	$L__BB11_18;
	ld.global.nc.f32 	%f35, [%rd3+-516];
	ld.global.nc.f32 	%f36, [%rd4+28];
	fma.rn.f32 	%f40, %f35, %f36, %f40;
$L__BB11_18:
	@%p4 bra 	$L__BB11_20;
	ld.global.nc.f32 	%f37, [%rd3+-520];
	ld.global.nc.f32 	%f38, [%rd4+32];
	fma.rn.f32 	%f40, %f37, %f38, %f40;
$L__BB11_20:
	mad.lo.s32 	%r31, %r31, -4095, %r10;
	setp.ne.s32 	%p18, %r31, 4;
	@%p18 bra 	$L__BB11_2;
	shl.b32 	%r27, %r1, 12;
	add.s32 	%r28, %r3, %r27;
	add.s32 	%r30, %r28, %r20;
	cvta.to.global.u64 	%rd10, %rd7;
	mul.wide.s32 	%rd11, %r30, 4;
	add.s64 	%rd12, %rd10, %rd11;
	st.global.f32 	[%rd12], %f40;
$L__BB11_22:
	ret;

}
	// .globl	_Z11conv3_bwd_wILi4ELi8EEvPKfS1_Pf
.visible .entry _Z11conv3_bwd_wILi4ELi8EEvPKfS1_Pf(
	.param .u64 .ptr .align 1 _Z11conv3_bwd_wILi4ELi8EEvPKfS1_Pf_param_0,
	.param .u64 .ptr .align 1 _Z11conv3_bwd_wILi4ELi8EEvPKfS1_Pf_param_1,
	.param .u64 .ptr .align 1 _Z11conv3_bwd_wILi4ELi8EEvPKfS1_Pf_param_2
)
{
	.reg .pred 	%p<13>;
	.reg .b16 	%rs<5>;
	.reg .b32 	%r<43>;
	.reg .b32 	%f<47>;
	.reg .b64 	%rd<23>;

	ld.param.u64 	%rd6, [_Z11conv3_bwd_wILi4ELi8EEvPKfS1_Pf_param_0];
	ld.param.u64 	%rd7, [_Z11conv3_bwd_wILi4ELi8EEvPKfS1_Pf_param_1];
	ld.param.u64 	%rd5, [_Z11conv3_bwd_wILi4ELi8EEvPKfS1_Pf_param_2];
	cvta.to.global.u64 	%rd1, %rd7;
	cvta.to.global.u64 	%rd2, %rd6;
	mov.u32 	%r1, %ctaid.x;
	mov.u32 	%r2, %ctaid.y;
	mov.u32 	%r16, %tid.x;
	cvt.u16.u32 	%rs1, %r16;
	mul.hi.u16 	%rs2, %rs1, 21846;
	cvt.u32.u16 	%r3, %rs2;
	mul.lo.s16 	%rs3, %rs2, 3;
	sub.s16 	%rs4, %rs1, %rs3;
	cvt.u32.u16 	%r4, %rs4;
	shl.b32 	%r5, %r2, 12;
	shl.b32 	%r6, %r1, 12;
	mov.f32 	%f39, 0f00000000;
	mov.b32 	%r41, 0;
	cvt.u64.u32 	%rd9, %r5;
$L__BB12_1:
	add.s32 	%r18, %r41, %r3;
	add.s32 	%r8, %r18, -65;
	shl.b32 	%r19, %r18, 6;
	add.s32 	%r9, %r19, -64;
	shl.b32 	%r20, %r41, 6;
	add.s32 	%r10, %r20, %r6;
	mov.b32 	%r42, 0;
	cvt.s64.s32 	%rd8, %r9;
	add.s64 	%rd11, %rd9, %rd8;
	cvt.s64.s32 	%rd17, %r10;
$L__BB12_2:
	add.s32 	%r12, %r42, %r4;
	add.s32 	%r22, %r12, -65;
	min.u32 	%r23, %r8, %r22;
	setp.lt.u32 	%p1, %r23, -64;
	cvt.s64.s32 	%rd10, %r12;
	add.s64 	%rd12, %rd11, %rd10;
	shl.b64 	%rd13, %rd12, 2;
	add.s64 	%rd3, %rd2, %rd13;
	@%p1 bra 	$L__BB12_4;
	ld.global.nc.f32 	%f20, [%rd3+-4];
	add.s32 	%r24, %r10, %r42;
	mul.wide.s32 	%rd14, %r24, 4;
	add.s64 	%rd15, %rd1, %rd14;
	ld.global.nc.f32 	%f21, [%rd15];
	fma.rn.f32 	%f39, %f20, %f21, %f39;
$L__BB12_4:
	setp.lt.u32 	%p2, %r8, -64;
	setp.gt.u32 	%p3, %r12, 63;
	or.pred  	%p4, %p2, %p3;
	cvt.s64.s32 	%rd16, %r42;
	add.s64 	%rd18, %rd17, %rd16;
	shl.b64 	%rd19, %rd18, 2;
	add.s64 	%rd4, %rd1, %rd19;
	@%p4 bra 	$L__BB12_6;
	ld.global.nc.f32 	%f22, [%rd3];
	ld.global.nc.f32 	%f23, [%rd4+4];
	fma.rn.f32 	%f39, %f22, %f23, %f39;
$L__BB12_6:
	add.s32 	%r25, %r12, -63;
	min.u32 	%r26, %r8, %r25;
	setp.lt.u32 	%p5, %r26, -64;
	@%p5 bra 	$L__BB12_8;
	ld.global.nc.f32 	%f24, [%rd3+4];
	ld.global.nc.f32 	%f25, [%rd4+8];
	fma.rn.f32 	%f39, %f24, %f25, %f39;
$L__BB12_8:
	add.s32 	%r27, %r12, -62;
	min.u32 	%r28, %r8, %r27;
	setp.lt.u32 	%p6, %r28, -64;
	@%p6 bra 	$L__BB12_10;
	ld.global.nc.f32 	%f26, [%rd3+8];
	ld.global.nc.f32 	%f27, [%rd4+12];
	fma.rn.f32 	%f39, %f26, %f27, %f39;
$L__BB12_10:
	add.s32 	%r29, %r12, -61;
	min.u32 	%r30, %r8, %r29;
	setp.lt.u32 	%p7, %r30, -64;
	@%p7 bra 	$L__BB12_12;
	ld.global.nc.f32 	%f28, [%rd3+12];
	ld.global.nc.f32 	%f29, [%rd4+16];
	fma.rn.f32 	%f39, %f28, %f29, %f39;
$L__BB12_12:
	add.s32 	%r31, %r12, -60;
	min.u32 	%r32, %r8, %r31;
	setp.lt.u32 	%p8, %r32, -64;
	@%p8 bra 	$L__BB12_14;
	ld.global.nc.f32 	%f30, [%rd3+16];
	ld.global.nc.f32 	%f31, [%rd4+20];
	fma.rn.f32 	%f39, %f30, %f31, %f39;
$L__BB12_14:
	add.s32 	%r33, %r12, -59;
	min.u32 	%r34, %r8, %r33;
	setp.lt.u32 	%p9, %r34, -64;
	@%p9 bra 	$L__BB12_16;
	ld.global.nc.f32 	%f32, [%rd3+20];
	ld.global.nc.f32 	%f33, [%rd4+24];
	fma.rn.f32 	%f39, %f32, %f33, %f39;
$L__BB12_16:
	add.s32 	%r35, %r12, -58;
	min.u32 	%r36, %r8, %r35;
	setp.lt.u32 	%p10, %r36, -64;
	@%p10 bra 	$L__BB12_18;
	ld.global.nc.f32 	%f34, [%rd3+24];
	ld.global.nc.f32 	%f35, [%rd4+28];
	fma.rn.f32 	%f39, %f34, %f35, %f39;
$L__BB12_18:
	add.s32 	%r42, %r42, 8;
	setp.ne.s32 	%p11, %r42, 64;
	@%p11 bra 	$L__BB12_2;
	add.s32 	%r41, %r41, 1;
	setp.ne.s32 	%p12, %r41, 64;
	@%p12 bra 	$L__BB12_1;
	cvta.to.global.u64 	%rd20, %rd5;
	shl.b32 	%r37, %r1, 2;
	add.s32 	%r38, %r37, %r2;
	mad.lo.s32 	%r39, %r38, 3, %r3;
	mad.lo.s32 	%r40, %r39, 3, %r4;
	mul.wide.u32 	%rd21, %r40, 4;
	add.s64 	%rd22, %rd20, %rd21;
	atom.global.add.f32 	%f36, [%rd22], %f39;
	ret;

}
	// .globl	_Z14conv3_bwd_dataILi4ELi8EEvPKfS1_Pf
.visible .entry _Z14conv3_bwd_dataILi4ELi8EEvPKfS1_Pf(
	.param .u64 .ptr .align 1 _Z14conv3_bwd_dataILi4ELi8EEvPKfS1_Pf_param_0,
	.param .u64 .ptr .align 1 _Z14conv3_bwd_dataILi4ELi8EEvPKfS1_Pf_param_1,
	.param .u64 .ptr .align 1 _Z14conv3_bwd_dataILi4ELi8EEvPKfS1_Pf_param_2
)
{
	.reg .pred 	%p<19>;
	.reg .b32 	%r<32>;
	.reg .b32 	%f<49>;
	.reg .b64 	%rd<13>;

	ld.param.u64 	%rd5, [_Z14conv3_bwd_dataILi4ELi8EEvPKfS1_Pf_param_0];
	ld.param.u64 	%rd6, [_Z14conv3_bwd_dataILi4ELi8EEvPKfS1_Pf_param_1];
	ld.param.u64 	%rd7, [_Z14conv3_bwd_dataILi4ELi8EEvPKfS1_Pf_param_2];
	mov.u32 	%r1, %ctaid.z;
	mov.u32 	%r12, %ctaid.y;
	mov.u32 	%r13, %ntid.y;
	mov.u32 	%r14, %tid.y;
	mad.lo.s32 	%r2, %r12, %r13, %r14;
	mov.u32 	%r15, %ctaid.x;
	mov.u32 	%r16, %ntid.x;
	mov.u32 	%r17, %tid.x;
	mad.lo.s32 	%r3, %r15, %r16, %r17;
	setp.gt.u32 	%p5, %r2, 63;
	setp.gt.s32 	%p6, %r3, 63;
	or.pred  	%p7, %p5, %p6;
	@%p7 bra 	$L__BB13_22;
	add.s32 	%r19, %r2, -63;
	setp.lt.u32 	%p8, %r19, -64;
	shl.b32 	%r20, %r2, 6;
	add.s32 	%r4, %r20, 64;
	add.s32 	%r5, %r3, -63;
	and.b32  	%r6, %r19, %r5;
	setp.gt.u32 	%p9, %r3, 63;
	or.pred  	%p1, %p8, %p9;
	add.s32 	%r7, %r3, -65;
	and.b32  	%r8, %r19, %r7;
	setp.lt.u32 	%p10, %r5, -64;
	setp.lt.u32 	%p11, %r7, -64;
	setp.eq.s32 	%p12, %r2, 0;
	or.pred  	%p2, %p12, %p10;
	or.pred  	%p3, %p12, %p9;
	or.pred  	%p4, %p12, %p11;
	cvta.to.global.u64 	%rd1, %rd5;
	cvta.to.global.u64 	%rd2, %rd6;
	mov.f32 	%f40, 0f00000000;
	mov.b32 	%r31, 0;
$L__BB13_2:
	setp.lt.u32 	%p13, %r6, -64;
	shl.b32 	%r21, %r31, 12;
	or.b32  	%r10, %r21, 1;
	shl.b32 	%r22, %r31, 2;
	add.s32 	%r23, %r22, %r1;
	add.s32 	%r24, %r10, %r4;
	mul.lo.s32 	%r25, %r23, 9;
	add.s32 	%r26, %r24, %r3;
	mul.wide.s32 	%rd8, %r26, 4;
	add.s64 	%rd3, %rd1, %rd8;
	mul.wide.u32 	%rd9, %r25, 4;
	add.s64 	%rd4, %rd2, %rd9;
	@%p13 bra 	$L__BB13_4;
	ld.global.nc.f32 	%f21, [%rd3];
	ld.global.nc.f32 	%f22, [%rd4];
	fma.rn.f32 	%f40, %f21, %f22, %f40;
$L__BB13_4:
	@%p1 bra 	$L__BB13_6;
	ld.global.nc.f32 	%f23, [%rd3+-4];
	ld.global.nc.f32 	%f24, [%rd4+4];
	fma.rn.f32 	%f40, %f23, %f24, %f40;
$L__BB13_6:
	setp.lt.u32 	%p14, %r8, -64;
	@%p14 bra 	$L__BB13_8;
	ld.global.nc.f32 	%f25, [%rd3+-8];
	ld.global.nc.f32 	%f26, [%rd4+8];
	fma.rn.f32 	%f40, %f25, %f26, %f40;
$L__BB13_8:
	setp.lt.u32 	%p15, %r5, -64;
	@%p15 bra 	$L__BB13_10;
	ld.global.nc.f32 	%f27, [%rd3+-256];
	ld.global.nc.f32 	%f28, [%rd4+12];
	fma.rn.f32 	%f40, %f27, %f28, %f40;
$L__BB13_10:
	setp.gt.u32 	%p16, %r3, 63;
	@%p16 bra 	$L__BB13_12;
	ld.global.nc.f32 	%f29, [%rd3+-260];
	ld.global.nc.f32 	%f30, [%rd4+16];
	fma.rn.f32 	%f40, %f29, %f30, %f40;
$L__BB13_12:
	setp.lt.u32 	%p17, %r7, -64;
	@%p17 bra 	$L__BB13_14;
	ld.global.nc.f32 	%f31, [%rd3+-264];
	ld.global.nc.f32 	%f32, [%rd4+20];
	fma.rn.f32 	%f40, %f31, %f32, %f40;
$L__BB13_14:
	@%p2 bra 	$L__BB13_16;
	ld.global.nc.f32 	%f33, [%rd3+-512];
	ld.global.nc.f32 	%f34, [%rd4+24];
	fma.rn.f32 	%f40, %f33, %f34, %f40;
$L__BB13_16:
	@%p3 bra 	$L__BB13_18;
	ld.global.nc.f32 	%f35, [%rd3+-516];
	ld.global.nc.f32 	%f36, [%rd4+28];
	fma.rn.f32 	%f40, %f35, %f36, %f40;
$L__BB13_18:
	@%p4 bra 	$L__BB13_20;
	ld.global.nc.f32 	%f37, [%rd3+-520];
	ld.global.nc.f32 	%f38, [%rd4+32];
	fma.rn.f32 	%f40, %f37, %f38, %f40;
$L__BB13_20:
	mad.lo.s32 	%r31, %r31, -4095, %r10;
	setp.ne.s32 	%p18, %r31, 8;
	@%p18 bra 	$L__BB13_2;
	shl.b32 	%r27, %r1, 12;
	add.s32 	%r28, %r3, %r27;
	add.s32 	%r30, %r28, %r20;
	cvta.to.global.u64 	%rd10, %rd7;
	mul.wide.s32 	%rd11, %r30, 4;
	add.s64 	%rd12, %rd10, %rd11;
	st.global.f32 	[%rd12], %f40;
$L__BB13_22:
	ret;

}


// ===== COMPILED SASS (sm_100) =====

	.target	sm_100

	.elftype	@"ET_EXEC"


//--------------------- .note.nv.tkinfo           --------------------------
	.section	.note.nv.tkinfo,"",@"SHT_NOTE"
	.sectionflags	@"SHF_NOTE_NV_TKINFO"
	.tkinfo
        /*0018*/ 	.word	0x00000002
        /*0030*/ 	.string	""
        /*0030*/ 	.string	"ptxas"
        /*0030*/ 	.string	"Cuda compilation tools, release 13.0, V13.0.88"
        /*0030*/ 	.string	"Build cuda_13.0.r13.0/compiler.36424714_0"
        /*0030*/ 	.string	"-arch sm_100 -m 64 "



//--------------------- .note.nv.cuinfo           --------------------------
	.section	.note.nv.cuinfo,"",@"SHT_NOTE"
	.sectionflags	@"SHF_NOTE_NV_CUINFO"
        /*0018*/ 	.short	0x0002
        /*001a*/ 	.short	0x0064
        /*001c*/ 	.short	0x0082
	.zero		2


//--------------------- .nv.info                  --------------------------
	.section	.nv.info,"",@"SHT_CUDA_INFO"
	.align	4


	//----- nvinfo : EIATTR_REGCOUNT
	.align		4
        /*0000*/ 	.byte	0x04, 0x2f
        /*0002*/ 	.short	(.L_10 - .L_9)
	.align		4
.L_9:
        /*0004*/ 	.word	index@(_Z8relu_fwdPfi)
        /*0008*/ 	.word	0x00000008


	//----- nvinfo : EIATTR_FRAME_SIZE
	.align		4
.L_10:
        /*000c*/ 	.byte	0x04, 0x11
        /*000e*/ 	.short	(.L_12 - .L_11)
	.align		4
.L_11:
        /*0010*/ 	.word	index@(_Z8relu_fwdPfi)
        /*0014*/ 	.word	0x00000000


	//----- nvinfo : EIATTR_REGCOUNT
	.align		4
.L_12:
        /*0018*/ 	.byte	0x04, 0x2f
        /*001a*/ 	.short	(.L_14 - .L_13)
	.align		4
.L_13:
        /*001c*/ 	.word	index@(_Z8relu_bwdPKfS0_Pfi)
        /*0020*/ 	.word	0x0000000c


	//----- nvinfo : EIATTR_FRAME_SIZE
	.align		4
.L_14:
        /*0024*/ 	.byte	0x04, 0x11
        /*0026*/ 	.short	(.L_16 - .L_15)
	.align		4
.L_15:
        /*0028*/ 	.word	index@(_Z8relu_bwdPKfS0_Pfi)
        /*002c*/ 	.word	0x00000000


	//----- nvinfo : EIATTR_REGCOUNT
	.align		4
.L_16:
        /*0030*/ 	.byte	0x04, 0x2f
        /*0032*/ 	.short	(.L_18 - .L_17)
	.align		4
.L_17:
        /*0034*/ 	.word	index@(_Z10add_kernelPKfPfi)
        /*0038*/ 	.word	0x0000000a


	//----- nvinfo : EIATTR_FRAME_SIZE
	.align		4
.L_18:
        /*003c*/ 	.byte	0x04, 0x11
        /*003e*/ 	.short	(.L_20 - .L_19)
	.align		4
.L_19:
        /*0040*/ 	.word	index@(_Z10add_kernelPKfPfi)
        /*0044*/ 	.word	0x00000000


	//----- nvinfo : EIATTR_REGCOUNT
	.align		4
.L_20:
        /*0048*/ 	.byte	0x04, 0x2f
        /*004a*/ 	.short	(.L_22 - .L_21)
	.align		4
.L_21:
        /*004c*/ 	.word	index@(_Z11zero_kernelPfi)
        /*0050*/ 	.word	0x00000008


	//----- nvinfo : EIATTR_FRAME_SIZE
	.align		4
.L_22:
        /*0054*/ 	.byte	0x04, 0x11
        /*0056*/ 	.short	(.L_24 - .L_23)
	.align		4
.L_23:
        /*0058*/ 	.word	index@(_Z11zero_kernelPfi)
        /*005c*/ 	.word	0x00000000


	//----- nvinfo : EIATTR_REGCOUNT
	.align		4
.L_24:
        /*0060*/ 	.byte	0x04, 0x2f
        /*0062*/ 	.short	(.L_26 - .L_25)
	.align		4
.L_25:
        /*0064*/ 	.word	index@(_Z3sgdPfPKffi)
        /*0068*/ 	.word	0x0000000a


	//----- nvinfo : EIATTR_FRAME_SIZE
	.align		4
.L_26:
        /*006c*/ 	.byte	0x04, 0x11
        /*006e*/ 	.short	(.L_28 - .L_27)
	.align		4
.L_27:
        /*0070*/ 	.word	index@(_Z3sgdPfPKffi)
        /*0074*/ 	.word	0x00000000


	//----- nvinfo : EIATTR_REGCOUNT
	.align		4
.L_28:
        /*0078*/ 	.byte	0x04, 0x2f
        /*007a*/ 	.short	(.L_30 - .L_29)
	.align		4
.L_29:
        /*007c*/ 	.word	index@(_Z13loss_mse_gradPKfS0_PfS1_i)
        /*0080*/ 	.word	0x00000012


	//----- nvinfo : EIATTR_FRAME_SIZE
	.align		4
.L_30:
        /*0084*/ 	.byte	0x04, 0x11
        /*0086*/ 	.short	(.L_32 - .L_31)
	.align		4
.L_31:
        /*0088*/ 	.word	index@($__internal_1_$__cuda_sm3x_div_rn_noftz_f32_slowpath)
        /*008c*/ 	.word	0x00000000


	//----- nvinfo : EIATTR_FRAME_SIZE
	.align		4
.L_32:
        /*0090*/ 	.byte	0x04, 0x11
        /*0092*/ 	.short	(.L_34 - .L_33)
	.align		4
.L_33:
        /*0094*/ 	.word	index@(_Z13loss_mse_gradPKfS0_PfS1_i)
        /*0098*/ 	.word	0x00000000


	//----- nvinfo : EIATTR_REGCOUNT
	.align		4
.L_34:
        /*009c*/ 	.byte	0x04, 0x2f
        /*009e*/ 	.short	(.L_36 - .L_35)
	.align		4
.L_35:
        /*00a0*/ 	.word	index@(_Z8rng_initP24curandStatePhilox4_32_10ii)
        /*00a4*/ 	.word	0x00000016


	//----- nvinfo : EIATTR_FRAME_SIZE
	.align		4
.L_36:
        /*00a8*/ 	.byte	0x04, 0x11
        /*00aa*/ 	.short	(.L_38 - .L_37)
	.align		4
.L_37:
        /*00ac*/ 	.word	index@(_Z8rng_initP24curandStatePhilox4_32_10ii)
        /*00b0*/ 	.word	0x00000000


	//----- nvinfo : EIATTR_REGCOUNT
	.align		4
.L_38:
        /*00b4*/ 	.byte	0x04, 0x2f
        /*00b6*/ 	.short	(.L_40 - .L_39)
	.align		4
.L_39:
        /*00b8*/ 	.word	index@(_Z19reverse_step_kernelPfPKfP24curandStatePhilox4_32_10ifff)
        /*00bc*/ 	.word	0x00000012


	//----- nvinfo : EIATTR_FRAME_SIZE
	.align		4
.L_40:
        /*00c0*/ 	.byte	0x04, 0x11
        /*00c2*/ 	.short	(.L_42 - .L_41)
	.align		4
.L_41:
        /*00c4*/ 	.word	index@($__internal_0_$__cuda_sm20_sqrt_rn_f32_slowpath)
        /*00c8*/ 	.word	0x00000000


	//----- nvinfo : EIATTR_FRAME_SIZE
	.align		4
.L_42:
        /*00cc*/ 	.byte	0x04, 0x11
        /*00ce*/ 	.short	(.L_44 - .L_43)
	.align		4
.L_43:
        /*00d0*/ 	.word	index@(_Z19reverse_step_kernelPfPKfP24curandStatePhilox4_32_10ifff)
        /*00d4*/ 	.word	0x00000000


	//----- nvinfo : EIATTR_REGCOUNT
	.align		4
.L_44:
        /*00d8*/ 	.byte	0x04, 0x2f
        /*00da*/ 	.short	(.L_46 - .L_45)
	.align		4
.L_45:
        /*00dc*/ 	.word	index@(_Z9conv3_fwdILi4ELi8EEvPKfS1_Pf)
        /*00e0*/ 	.word	0x00000030


	//----- nvinfo : EIATTR_FRAME_SIZE
	.align		4
.L_46:
        /*00e4*/ 	.byte	0x04, 0x11
        /*00e6*/ 	.short	(.L_48 - .L_47)
	.align		4
.L_47:
        /*00e8*/ 	.word	index@(_Z9conv3_fwdILi4ELi8EEvPKfS1_Pf)
        /*00ec*/ 	.word	0x00000000


	//----- nvinfo : EIATTR_REGCOUNT
	.align		4
.L_48:
        /*00f0*/ 	.byte	0x04, 0x2f
        /*00f2*/ 	.short	(.L_50 - .L_49)
	.align		4
.L_49:
        /*00f4*/ 	.word	index@(_Z9conv3_fwdILi8ELi4EEvPKfS1_Pf)
        /*00f8*/ 	.word	0x00000030


	//----- nvinfo : EIATTR_FRAME_SIZE
	.align		4
.L_50:
        /*00fc*/ 	.byte	0x04, 0x11
        /*00fe*/ 	.short	(.L_52 - .L_51)
	.align		4
.L_51:
        /*0100*/ 	.word	index@(_Z9conv3_fwdILi8ELi4EEvPKfS1_Pf)
        /*0104*/ 	.word	0x00000000


	//----- nvinfo : EIATTR_REGCOUNT
	.align		4
.L_52:
        /*0108*/ 	.byte	0x04, 0x2f
        /*010a*/ 	.short	(.L_54 - .L_53)
	.align		4
.L_53:
        /*010c*/ 	.word	index@(_Z11conv3_bwd_wILi8ELi4EEvPKfS1_Pf)
        /*0110*/ 	.word	0x00000020


	//----- nvinfo : EIATTR_FRAME_SIZE
	.align		4
.L_54:
        /*0114*/ 	.byte	0x04, 0x11
        /*0116*/ 	.short	(.L_56 - .L_55)
	.align		4
.L_55:
        /*0118*/ 	.word	index@(_Z11conv3_bwd_wILi8ELi4EEvPKfS1_Pf)
        /*011c*/ 	.word	0x00000000


	//----- nvinfo : EIATTR_REGCOUNT
	.align		4
.L_56:
        /*0120*/ 	.byte	0x04, 0x2f
        /*0122*/ 	.short	(.L_58 - .L_57)
	.align		4
.L_57:
        /*0124*/ 	.word	index@(_Z14conv3_bwd_dataILi8ELi4EEvPKfS1_Pf)
        /*0128*/ 	.word	0x00000017


	//----- nvinfo : EIATTR_FRAME_SIZE
	.align		4
.L_58:
        /*012c*/ 	.byte	0x04, 0x11
        /*012e*/ 	.short	(.L_60 - .L_59)
	.align		4
.L_59:
        /*0130*/ 	.word	index@(_Z14conv3_bwd_dataILi8ELi4EEvPKfS1_Pf)
        /*0134*/ 	.word	0x00000000


	//----- nvinfo : EIATTR_REGCOUNT
	.align		4
.L_60:
        /*0138*/ 	.byte	0x04, 0x2f
        /*013a*/ 	.short	(.L_62 - .L_61)
	.align		4
.L_61:
        /*013c*/ 	.word	index@(_Z11conv3_bwd_wILi4ELi8EEvPKfS1_Pf)
        /*0140*/ 	.word	0x00000020


	//----- nvinfo : EIATTR_FRAME_SIZE
	.align		4
.L_62:
        /*0144*/ 	.byte	0x04, 0x11
        /*0146*/ 	.short	(.L_64 - .L_63)
	.align		4
.L_63:
        /*0148*/ 	.word	index@(_Z11conv3_bwd_wILi4ELi8EEvPKfS1_Pf)
        /*014c*/ 	.word	0x00000000


	//----- nvinfo : EIATTR_REGCOUNT
	.align		4
.L_64:
        /*0150*/ 	.byte	0x04, 0x2f
        /*0152*/ 	.short	(.L_66 - .L_65)
	.align		4
.L_65:
        /*0154*/ 	.word	index@(_Z14conv3_bwd_dataILi4ELi8EEvPKfS1_Pf)
        /*0158*/ 	.word	0x00000017


	//----- nvinfo : EIATTR_FRAME_SIZE
	.align		4
.L_66:
        /*015c*/ 	.byte	0x04, 0x11
        /*015e*/ 	.short	(.L_68 - .L_67)
	.align		4
.L_67:
        /*0160*/ 	.word	index@(_Z14conv3_bwd_dataILi4ELi8EEvPKfS1_Pf)
        /*0164*/ 	.word	0x00000000


	//----- nvinfo : EIATTR_MIN_STACK_SIZE
	.align		4
.L_68:
        /*0168*/ 	.byte	0x04, 0x12
        /*016a*/ 	.short	(.L_70 - .L_69)
	.align		4
.L_69:
        /*016c*/ 	.word	index@(_Z14conv3_bwd_dataILi4ELi8EEvPKfS1_Pf)
        /*0170*/ 	.word	0x00000000


	//----- nvinfo : EIATTR_MIN_STACK_SIZE
	.align		4
.L_70:
        /*0174*/ 	.byte	0x04, 0x12
        /*0176*/ 	.short	(.L_72 - .L_71)
	.align		4
.L_71:
        /*0178*/ 	.word	index@(_Z11conv3_bwd_wILi4ELi8EEvPKfS1_Pf)
        /*017c*/ 	.word	0x00000000


	//----- nvinfo : EIATTR_MIN_STACK_SIZE
	.align		4
.L_72:
        /*0180*/ 	.byte	0x04, 0x12
        /*0182*/ 	.short	(.L_74 - .L_73)
	.align		4
.L_73:
        /*0184*/ 	.word	index@(_Z14conv3_bwd_dataILi8ELi4EEvPKfS1_Pf)
        /*0188*/ 	.word	0x00000000


	//----- nvinfo : EIATTR_MIN_STACK_SIZE
	.align		4
.L_74:
        /*018c*/ 	.byte	0x04, 0x12
        /*018e*/ 	.short	(.L_76 - .L_75)
	.align		4
.L_75:
        /*0190*/ 	.word	index@(_Z11conv3_bwd_wILi8ELi4EEvPKfS1_Pf)
        /*0194*/ 	.word	0x00000000


	//----- nvinfo : EIATTR_MIN_STACK_SIZE
	.align		4
.L_76:
        /*0198*/ 	.byte	0x04, 0x12
        /*019a*/ 	.short	(.L_78 - .L_77)
	.align		4
.L_77:
        /*019c*/ 	.word	index@(_Z9conv3_fwdILi8ELi4EEvPKfS1_Pf)
        /*01a0*/ 	.word	0x00000000


	//----- nvinfo : EIATTR_MIN_STACK_SIZE
	.align		4
.L_78:
        /*01a4*/ 	.byte	0x04, 0x12
        /*01a6*/ 	.short	(.L_80 - .L_79)
	.align		4
.L_79:
        /*01a8*/ 	.word	index@(_Z9conv3_fwdILi4ELi8EEvPKfS1_Pf)
        /*01ac*/ 	.word	0x00000000


	//----- nvinfo : EIATTR_MIN_STACK_SIZE
	.align		4
.L_80:
        /*01b0*/ 	.byte	0x04, 0x12
        /*01b2*/ 	.short	(.L_82 - .L_81)
	.align		4
.L_81:
        /*01b4*/ 	.word	index@(_Z19reverse_step_kernelPfPKfP24curandStatePhilox4_32_10ifff)
        /*01b8*/ 	.word	0x00000000


	//----- nvinfo : EIATTR_MIN_STACK_SIZE
	.align		4
.L_82:
        /*01bc*/ 	.byte	0x04, 0x12
        /*01be*/ 	.short	(.L_84 - .L_83)
	.align		4
.L_83:
        /*01c0*/ 	.word	index@(_Z8rng_initP24curandStatePhilox4_32_10ii)
        /*01c4*/ 	.word	0x00000000


	//----- nvinfo : EIATTR_MIN_STACK_SIZE
	.align		4
.L_84:
        /*01c8*/ 	.byte	0x04, 0x12
        /*01ca*/ 	.short	(.L_86 - .L_85)
	.align		4
.L_85:
        /*01cc*/ 	.word	index@(_Z13loss_mse_gradPKfS0_PfS1_i)
        /*01d0*/ 	.word	0x00000000


	//----- nvinfo : EIATTR_MIN_STACK_SIZE
	.align		4
.L_86:
        /*01d4*/ 	.byte	0x04, 0x12
        /*01d6*/ 	.short	(.L_88 - .L_87)
	.align		4
.L_87:
        /*01d8*/ 	.word	index@(_Z3sgdPfPKffi)
        /*01dc*/ 	.word	0x00000000


	//----- nvinfo : EIATTR_MIN_STACK_SIZE
	.align		4
.L_88:
        /*01e0*/ 	.byte	0x04, 0x12
        /*01e2*/ 	.short	(.L_90 - .L_89)
	.align		4
.L_89:
        /*01e4*/ 	.word	index@(_Z11zero_kernelPfi)
        /*01e8*/ 	.word	0x00000000


	//----- nvinfo : EIATTR_MIN_STACK_SIZE
	.align		4
.L_90:
        /*01ec*/ 	.byte	0x04, 0x12
        /*01ee*/ 	.short	(.L_92 - .L_91)
	.align		4
.L_91:
        /*01f0*/ 	.word	index@(_Z10add_kernelPKfPfi)
        /*01f4*/ 	.word	0x00000000


	//----- nvinfo : EIATTR_MIN_STACK_SIZE
	.align		4
.L_92:
        /*01f8*/ 	.byte	0x04, 0x12
        /*01fa*/ 	.short	(.L_94 - .L_93)
	.align		4
.L_93:
        /*01fc*/ 	.word	index@(_Z8relu_bwdPKfS0_Pfi)
        /*0200*/ 	.word	0x00000000


	//----- nvinfo : EIATTR_MIN_STACK_SIZE
	.align		4
.L_94:
        /*0204*/ 	.byte	0x04, 0x12
        /*0206*/ 	.short	(.L_96 - .L_95)
	.align		4
.L_95:
        /*0208*/ 	.word	index@(_Z8relu_fwdPfi)
        /*020c*/ 	.word	0x00000000
.L_96:


//--------------------- .nv.compat                --------------------------
	.section	.nv.compat,"",@"SHT_CUDA_COMPAT_INFO"
	.align	4
        /*0000*/ 	.byte	0x02, 0x09, 0x00, 0x00, 0x02, 0x02, 0x01, 0x00, 0x02, 0x05, 0x05, 0x00, 0x03, 0x07, 0x01, 0x01
        /*0010*/ 	.byte	0x02, 0x03, 0x00, 0x00, 0x02, 0x06, 0x01, 0x00, 0x04, 0x0b, 0x08, 0x00, 0x01, 0x00, 0x00, 0x00
        /*0020*/ 	.byte	0x00, 0x00, 0x00, 0x00


//--------------------- .nv.info._Z14conv3_bwd_dataILi4ELi8EEvPKfS1_Pf --------------------------
	.section	.nv.info._Z14conv3_bwd_dataILi4ELi8EEvPKfS1_Pf,"",@"SHT_CUDA_INFO"
	.sectionflags	@""
	.align	4


	//----- nvinfo : EIATTR_CUDA_API_VERSION
	.align		4
        /*0000*/ 	.byte	0x04, 0x37
        /*0002*/ 	.short	(.L_98 - .L_97)
.L_97:
        /*0004*/ 	.word	0x00000082


	//----- nvinfo : EIATTR_KPARAM_INFO
	.align		4
.L_98:
        /*0008*/ 	.byte	0x04, 0x17
        /*000a*/ 	.short	(.L_100 - .L_99)
.L_99:
        /*000c*/ 	.word	0x00000000
        /*0010*/ 	.short	0x0002
        /*0012*/ 	.short	0x0010
        /*0014*/ 	.byte	0x00, 0xf5, 0x21, 0x00


	//----- nvinfo : EIATTR_KPARAM_INFO
	.align		4
.L_100:
        /*0018*/ 	.byte	0x04, 0x17
        /*001a*/ 	.short	(.L_102 - .L_101)
.L_101:
        /*001c*/ 	.word	0x00000000
        /*0020*/ 	.short	0x0001
        /*0022*/ 	.short	0x0008
        /*0024*/ 	.byte	0x00, 0xf5, 0x21, 0x00


	//----- nvinfo : EIATTR_KPARAM_INFO
	.align		4
.L_102:
        /*0028*/ 	.byte	0x04, 0x17
        /*002a*/ 	.short	(.L_104 - .L_103)
.L_103:
        /*002c*/ 	.word	0x00000000
        /*0030*/ 	.short	0x0000
        /*0032*/ 	.short	0x0000
        /*0034*/ 	.byte	0x00, 0xf5, 0x21, 0x00


	//----- nvinfo : EIATTR_SPARSE_MMA_MASK
	.align		4
.L_104:
        /*0038*/ 	.byte	0x03, 0x50
        /*003a*/ 	.short	0x0000


	//----- nvinfo : EIATTR_MAXREG_COUNT
	.align		4
        /*003c*/ 	.byte	0x03, 0x1b
        /*003e*/ 	.short	0x00ff


	//----- nvinfo : EIATTR_MERCURY_ISA_VERSION
	.align		4
        /*0040*/ 	.byte	0x03, 0x5f
        /*0042*/ 	.short	0x0101


	//----- nvinfo : EIATTR_VRC_CTA_INIT_COUNT
	.align		4
        /*0044*/ 	.byte	0x02, 0x4a
	.zero		1
	.zero		1


	//----- nvinfo : EIATTR_EXIT_INSTR_OFFSETS
	.align		4
        /*0048*/ 	.byte	0x04, 0x1c
        /*004a*/ 	.short	(.L_106 - .L_105)


	//   ....[0]....
.L_105:
        /*004c*/ 	.word	0x000000b0


	//   ....[1]....
        /*0050*/ 	.word	0x000004c0


	//----- nvinfo : EIATTR_CBANK_PARAM_SIZE
	.align		4
.L_106:
        /*0054*/ 	.byte	0x03, 0x19
        /*0056*/ 	.short	0x0018


	//----- nvinfo : EIATTR_PARAM_CBANK
	.align		4
        /*0058*/ 	.byte	0x04, 0x0a
        /*005a*/ 	.short	(.L_108 - .L_107)
	.align		4
.L_107:
        /*005c*/ 	.word	index@(.nv.constant0._Z14conv3_bwd_dataILi4ELi8EEvPKfS1_Pf)
        /*0060*/ 	.short	0x0380
        /*0062*/ 	.short	0x0018


	//----- nvinfo : EIATTR_SW_WAR
	.align		4
.L_108:
        /*0064*/ 	.byte	0x04, 0x36
        /*0066*/ 	.short	(.L_110 - .L_109)
.L_109:
        /*0068*/ 	.word	0x00000008
.L_110:


//--------------------- .nv.info._Z11conv3_bwd_wILi4ELi8EEvPKfS1_Pf --------------------------
	.section	.nv.info._Z11conv3_bwd_wILi4ELi8EEvPKfS1_Pf,"",@"SHT_CUDA_INFO"
	.sectionflags	@""
	.align	4


	//----- nvinfo : EIATTR_CUDA_API_VERSION
	.align		4
        /*0000*/ 	.byte	0x04, 0x37
        /*0002*/ 	.short	(.L_112 - .L_111)
.L_111:
        /*0004*/ 	.word	0x00000082


	//----- nvinfo : EIATTR_KPARAM_INFO
	.align		4
.L_112:
        /*0008*/ 	.byte	0x04, 0x17
        /*000a*/ 	.short	(.L_114 - .L_113)
.L_113:
        /*000c*/ 	.word	0x00000000
        /*0010*/ 	.short	0x0002
        /*0012*/ 	.short	0x0010
        /*0014*/ 	.byte	0x00, 0xf5, 0x21, 0x00


	//----- nvinfo : EIATTR_KPARAM_INFO
	.align		4
.L_114:
        /*0018*/ 	.byte	0x04, 0x17
        /*001a*/ 	.short	(.L_116 - .L_115)
.L_115:
        /*001c*/ 	.word	0x00000000
        /*0020*/ 	.short	0x0001
        /*0022*/ 	.short	0x0008
        /*0024*/ 	.byte	0x00, 0xf5, 0x21, 0x00


	//----- nvinfo : EIATTR_KPARAM_INFO
	.align		4
.L_116:
        /*0028*/ 	.byte	0x04, 0x17
        /*002a*/ 	.short	(.L_118 - .L_117)
.L_117:
        /*002c*/ 	.word	0x00000000
        /*0030*/ 	.short	0x0000
        /*0032*/ 	.short	0x0000
        /*0034*/ 	.byte	0x00, 0xf5, 0x21, 0x00


	//----- nvinfo : EIATTR_SPARSE_MMA_MASK
	.align		4
.L_118:
        /*0038*/ 	.byte	0x03, 0x50
        /*003a*/ 	.short	0x0000


	//----- nvinfo : EIATTR_MAXREG_COUNT
	.align		4
        /*003c*/ 	.byte	0x03, 0x1b
        /*003e*/ 	.short	0x00ff


	//----- nvinfo : EIATTR_MERCURY_ISA_VERSION
	.align		4
        /*0040*/ 	.byte	0x03, 0x5f
        /*0042*/ 	.short	0x0101


	//----- nvinfo : EIATTR_VRC_CTA_INIT_COUNT
	.align		4
        /*0044*/ 	.byte	0x02, 0x4a
	.zero		1
	.zero		1


	//----- nvinfo : EIATTR_EXIT_INSTR_OFFSETS
	.align		4
        /*0048*/ 	.byte	0x04, 0x1c
        /*004a*/ 	.short	(.L_120 - .L_119)


	//   ....[0]....
.L_119:
        /*004c*/ 	.word	0x00001c00


	//----- nvinfo : EIATTR_CBANK_PARAM_SIZE
	.align		4
.L_120:
        /*0050*/ 	.byte	0x03, 0x19
        /*0052*/ 	.short	0x0018


	//----- nvinfo : EIATTR_PARAM_CBANK
	.align		4
        /*0054*/ 	.byte	0x04, 0x0a
        /*0056*/ 	.short	(.L_122 - .L_121)
	.align		4
.L_121:
        /*0058*/ 	.word	index@(.nv.constant0._Z11conv3_bwd_wILi4ELi8EEvPKfS1_Pf)
        /*005c*/ 	.short	0x0380
        /*005e*/ 	.short	0x0018


	//----- nvinfo : EIATTR_SW_WAR
	.align		4
.L_122:
        /*0060*/ 	.byte	0x04, 0x36
        /*0062*/ 	.short	(.L_124 - .L_123)
.L_123:
        /*0064*/ 	.word	0x00000008
.L_124:


//--------------------- .nv.info._Z14conv3_bwd_dataILi8ELi4EEvPKfS1_Pf --------------------------
	.section	.nv.info._Z14conv3_bwd_dataILi8ELi4EEvPKfS1_Pf,"",@"SHT_CUDA_INFO"
	.sectionflags	@""
	.align	4


	//----- nvinfo : EIATTR_CUDA_API_VERSION
	.align		4
        /*0000*/ 	.byte	0x04, 0x37
        /*0002*/ 	.short	(.L_126 - .L_125)
.L_125:
        /*0004*/ 	.word	0x00000082


	//----- nvinfo : EIATTR_KPARAM_INFO
	.align		4
.L_126:
        /*0008*/ 	.byte	0x04, 0x17
        /*000a*/ 	.short	(.L_128 - .L_127)
.L_127:
        /*000c*/ 	.word	0x00000000
        /*0010*/ 	.short	0x0002
        /*0012*/ 	.short	0x0010
        /*0014*/ 	.byte	0x00, 0xf5, 0x21, 0x00


	//----- nvinfo : EIATTR_KPARAM_INFO
	.align		4
.L_128:
        /*0018*/ 	.byte	0x04, 0x17
        /*001a*/ 	.short	(.L_130 - .L_129)
.L_129:
        /*001c*/ 	.word	0x00000000
        /*0020*/ 	.short	0x0001
        /*0022*/ 	.short	0x0008
        /*0024*/ 	.byte	0x00, 0xf5, 0x21, 0x00


	//----- nvinfo : EIATTR_KPARAM_INFO
	.align		4
.L_130:
        /*0028*/ 	.byte	0x04, 0x17
        /*002a*/ 	.short	(.L_132 - .L_131)
.L_131:
        /*002c*/ 	.word	0x00000000
        /*0030*/ 	.short	0x0000
        /*0032*/ 	.short	0x0000
        /*0034*/ 	.byte	0x00, 0xf5, 0x21, 0x00


	//----- nvinfo : EIATTR_SPARSE_MMA_MASK
	.align		4
.L_132:
        /*0038*/ 	.byte	0x03, 0x50
        /*003a*/ 	.short	0x0000


	//----- nvinfo : EIATTR_MAXREG_COUNT
	.align		4
        /*003c*/ 	.byte	0x03, 0x1b
        /*003e*/ 	.short	0x00ff


	//----- nvinfo : EIATTR_MERCURY_ISA_VERSION
	.align		4
        /*0040*/ 	.byte	0x03, 0x5f
        /*0042*/ 	.short	0x0101


	//----- nvinfo : EIATTR_VRC_CTA_INIT_COUNT
	.align		4
        /*0044*/ 	.byte	0x02, 0x4a
	.zero		1
	.zero		1


	//----- nvinfo : EIATTR_EXIT_INSTR_OFFSETS
	.align		4
        /*0048*/ 	.byte	0x04, 0x1c
        /*004a*/ 	.short	(.L_134 - .L_133)


	//   ....[0]....
.L_133:
        /*004c*/ 	.word	0x000000b0


	//   ....[1]....
        /*0050*/ 	.word	0x000004c0


	//----- nvinfo : EIATTR_CBANK_PARAM_SIZE
	.align		4
.L_134:
        /*0054*/ 	.byte	0x03, 0x19
        /*0056*/ 	.short	0x0018


	//----- nvinfo : EIATTR_PARAM_CBANK
	.align		4
        /*0058*/ 	.byte	0x04, 0x0a
        /*005a*/ 	.short	(.L_136 - .L_135)
	.align		4
.L_135:
        /*005c*/ 	.word	index@(.nv.constant0._Z14conv3_bwd_dataILi8ELi4EEvPKfS1_Pf)
        /*0060*/ 	.short	0x0380
        /*0062*/ 	.short	0x0018


	//----- nvinfo : EIATTR_SW_WAR
	.align		4
.L_136:
        /*0064*/ 	.byte	0x04, 0x36
        /*0066*/ 	.short	(.L_138 - .L_137)
.L_137:
        /*0068*/ 	.word	0x00000008
.L_138:


//--------------------- .nv.info._Z11conv3_bwd_wILi8ELi4EEvPKfS1_Pf --------------------------
	.section	.nv.info._Z11conv3_bwd_wILi8ELi4EEvPKfS1_Pf,"",@"SHT_CUDA_INFO"
	.sectionflags	@""
	.align	4


	//----- nvinfo : EIATTR_CUDA_API_VERSION
	.align		4
        /*0000*/ 	.byte	0x04, 0x37
        /*0002*/ 	.short	(.L_140 - .L_139)
.L_139:
        /*0004*/ 	.word	0x00000082


	//----- nvinfo : EIATTR_KPARAM_INFO
	.align		4
.L_140:
        /*0008*/ 	.byte	0x04, 0x17
        /*000a*/ 	.short	(.L_142 - .L_141)
.L_141:
        /*000c*/ 	.word	0x00000000
        /*0010*/ 	.short	0x0002
        /*0012*/ 	.short	0x0010
        /*0014*/ 	.byte	0x00, 0xf5, 0x21, 0x00


	//----- nvinfo : EIATTR_KPARAM_INFO
	.align		4
.L_142:
        /*0018*/ 	.byte	0x04, 0x17
        /*001a*/ 	.short	(.L_144 - .L_143)
.L_143:
        /*001c*/ 	.word	0x00000000
        /*0020*/ 	.short	0x0001
        /*0022*/ 	.short	0x0008
        /*0024*/ 	.byte	0x00, 0xf5, 0x21, 0x00


	//----- nvinfo : EIATTR_KPARAM_INFO
	.align		4
.L_144:
        /*0028*/ 	.byte	0x04, 0x17
        /*002a*/ 	.short	(.L_146 - .L_145)
.L_145:
        /*002c*/ 	.word	0x00000000
        /*0030*/ 	.short	0x0000
        /*0032*/ 	.short	0x0000
        /*0034*/ 	.byte	0x00, 0xf5, 0x21, 0x00


	//----- nvinfo : EIATTR_SPARSE_MMA_MASK
	.align		4
.L_146:
        /*0038*/ 	.byte	0x03, 0x50
        /*003a*/ 	.short	0x0000


	//----- nvinfo : EIATTR_MAXREG_COUNT
	.align		4
        /*003c*/ 	.byte	0x03, 0x1b
        /*003e*/ 	.short	0x00ff


	//----- nvinfo : EIATTR_MERCURY_ISA_VERSION
	.align		4
        /*0040*/ 	.byte	0x03, 0x5f
        /*0042*/ 	.short	0x0101


	//----- nvinfo : EIATTR_VRC_CTA_INIT_COUNT
	.align		4
        /*0044*/ 	.byte	0x02, 0x4a
	.zero		1
	.zero		1


	//----- nvinfo : EIATTR_EXIT_INSTR_OFFSETS
	.align		4
        /*0048*/ 	.byte	0x04, 0x1c
        /*004a*/ 	.short	(.L_148 - .L_147)


	//   ....[0]....
.L_147:
        /*004c*/ 	.word	0x00001c00


	//----- nvinfo : EIATTR_CBANK_PARAM_SIZE
	.align		4
.L_148:
        /*0050*/ 	.byte	0x03, 0x19
        /*0052*/ 	.short	0x0018


	//----- nvinfo : EIATTR_PARAM_CBANK
	.align		4
        /*0054*/ 	.byte	0x04, 0x0a
        /*0056*/ 	.short	(.L_150 - .L_149)
	.align		4
.L_149:
        /*0058*/ 	.word	index@(.nv.constant0._Z11conv3_bwd_wILi8ELi4EEvPKfS1_Pf)
        /*005c*/ 	.short	0x0380
        /*005e*/ 	.short	0x0018


	//----- nvinfo : EIATTR_SW_WAR
	.align		4
.L_150:
        /*0060*/ 	.byte	0x04, 0x36
        /*0062*/ 	.short	(.L_152 - .L_151)
.L_151:
        /*0064*/ 	.word	0x00000008
.L_152:


//--------------------- .nv.info._Z9conv3_fwdILi8ELi4EEvPKfS1_Pf --------------------------
	.section	.nv.info._Z9conv3_fwdILi8ELi4EEvPKfS1_Pf,"",@"SHT_CUDA_INFO"
	.sectionflags	@""
	.align	4


	//----- nvinfo : EIATTR_CUDA_API_VERSION
	.align		4
        /*0000*/ 	.byte	0x04, 0x37
        /*0002*/ 	.short	(.L_154 - .L_153)
.L_153:
        /*0004*/ 	.word	0x00000082


	//----- nvinfo : EIATTR_KPARAM_INFO
	.align		4
.L_154:
        /*0008*/ 	.byte	0x04, 0x17
        /*000a*/ 	.short	(.L_156 - .L_155)
.L_155:
        /*000c*/ 	.word	0x00000000
        /*0010*/ 	.short	0x0002
        /*0012*/ 	.short	0x0010
        /*0014*/ 	.byte	0x00, 0xf5, 0x21, 0x00


	//----- nvinfo : EIATTR_KPARAM_INFO
	.align		4
.L_156:
        /*0018*/ 	.byte	0x04, 0x17
        /*001a*/ 	.short	(.L_158 - .L_157)
.L_157:
        /*001c*/ 	.word	0x00000000
        /*0020*/ 	.short	0x0001
        /*0022*/ 	.short	0x0008
        /*0024*/ 	.byte	0x00, 0xf5, 0x21, 0x00


	//----- nvinfo : EIATTR_KPARAM_INFO
	.align		4
.L_158:
        /*0028*/ 	.byte	0x04, 0x17
        /*002a*/ 	.short	(.L_160 - .L_159)
.L_159:
        /*002c*/ 	.word	0x00000000
        /*0030*/ 	.short	0x0000
        /*0032*/ 	.short	0x0000
        /*0034*/ 	.byte	0x00, 0xf5, 0x21, 0x00


	//----- nvinfo : EIATTR_SPARSE_MMA_MASK
	.align		4
.L_160:
        /*0038*/ 	.byte	0x03, 0x50
        /*003a*/ 	.short	0x0000


	//----- nvinfo : EIATTR_MAXREG_COUNT
	.align		4
        /*003c*/ 	.byte	0x03, 0x1b
        /*003e*/ 	.short	0x00ff


	//----- nvinfo : EIATTR_NUM_BARRIERS
	.align		4
        /*0040*/ 	.byte	0x02, 0x4c
        /*0042*/ 	.byte	0x01
	.zero		1


	//----- nvinfo : EIATTR_MERCURY_ISA_VERSION
	.align		4
        /*0044*/ 	.byte	0x03, 0x5f
        /*0046*/ 	.short	0x0101


	//----- nvinfo : EIATTR_VRC_CTA_INIT_COUNT
	.align		4
        /*0048*/ 	.byte	0x02, 0x4a
	.zero		1
	.zero		1


	//----- nvinfo : EIATTR_EXIT_INSTR_OFFSETS
	.align		4
        /*004c*/ 	.byte	0x04, 0x1c
        /*004e*/ 	.short	(.L_162 - .L_161)


	//   ....[0]....
.L_161:
        /*0050*/ 	.word	0x000002f0


	//   ....[1]....
        /*0054*/ 	.word	0x00000320


	//   ....[2]....
        /*0058*/ 	.word	0x00000de0


	//----- nvinfo : EIATTR_CBANK_PARAM_SIZE
	.align		4
.L_162:
        /*005c*/ 	.byte	0x03, 0x19
        /*005e*/ 	.short	0x0018


	//----- nvinfo : EIATTR_PARAM_CBANK
	.align		4
        /*0060*/ 	.byte	0x04, 0x0a
        /*0062*/ 	.short	(.L_164 - .L_163)
	.align		4
.L_163:
        /*0064*/ 	.word	index@(.nv.constant0._Z9conv3_fwdILi8ELi4EEvPKfS1_Pf)
        /*0068*/ 	.short	0x0380
        /*006a*/ 	.short	0x0018


	//----- nvinfo : EIATTR_SW_WAR
	.align		4
.L_164:
        /*006c*/ 	.byte	0x04, 0x36
        /*006e*/ 	.short	(.L_166 - .L_165)
.L_165:
        /*0070*/ 	.word	0x00000008
.L_166:


//--------------------- .nv.info._Z9conv3_fwdILi4ELi8EEvPKfS1_Pf --------------------------
	.section	.nv.info._Z9conv3_fwdILi4ELi8EEvPKfS1_Pf,"",@"SHT_CUDA_INFO"
	.sectionflags	@""
	.align	4


	//----- nvinfo : EIATTR_CUDA_API_VERSION
	.align		4
        /*0000*/ 	.byte	0x04, 0x37
        /*0002*/ 	.short	(.L_168 - .L_167)
.L_167:
        /*0004*/ 	.word	0x00000082


	//----- nvinfo : EIATTR_KPARAM_INFO
	.align		4
.L_168:
        /*0008*/ 	.byte	0x04, 0x17
        /*000a*/ 	.short	(.L_170 - .L_169)
.L_169:
        /*000c*/ 	.word	0x00000000
        /*0010*/ 	.short	0x0002
        /*0012*/ 	.short	0x0010
        /*0014*/ 	.byte	0x00, 0xf5, 0x21, 0x00


	//----- nvinfo : EIATTR_KPARAM_INFO
	.align		4
.L_170:
        /*0018*/ 	.byte	0x04, 0x17
        /*001a*/ 	.short	(.L_172 - .L_171)
.L_171:
        /*001c*/ 	.word	0x00000000
        /*0020*/ 	.short	0x0001
        /*0022*/ 	.short	0x0008
        /*0024*/ 	.byte	0x00, 0xf5, 0x21, 0x00


	//----- nvinfo : EIATTR_KPARAM_INFO
	.align		4
.L_172:
        /*0028*/ 	.byte	0x04, 0x17
        /*002a*/ 	.short	(.L_174 - .L_173)
.L_173:
        /*002c*/ 	.word	0x00000000
        /*0030*/ 	.short	0x0000
        /*0032*/ 	.short	0x0000
        /*0034*/ 	.byte	0x00, 0xf5, 0x21, 0x00


	//----- nvinfo : EIATTR_SPARSE_MMA_MASK
	.align		4
.L_174:
        /*0038*/ 	.byte	0x03, 0x50
        /*003a*/ 	.short	0x0000


	//----- nvinfo : EIATTR_MAXREG_COUNT
	.align		4
        /*003c*/ 	.byte	0x03, 0x1b
        /*003e*/ 	.short	0x00ff


	//----- nvinfo : EIATTR_NUM_BARRIERS
	.align		4
        /*0040*/ 	.byte	0x02, 0x4c
        /*0042*/ 	.byte	0x01
	.zero		1


	//----- nvinfo : EIATTR_MERCURY_ISA_VERSION
	.align		4
        /*0044*/ 	.byte	0x03, 0x5f
        /*0046*/ 	.short	0x0101


	//----- nvinfo : EIATTR_VRC_CTA_INIT_COUNT
	.align		4
        /*0048*/ 	.byte	0x02, 0x4a
	.zero		1
	.zero		1


	//----- nvinfo : EIATTR_EXIT_INSTR_OFFSETS
	.align		4
        /*004c*/ 	.byte	0x04, 0x1c
        /*004e*/ 	.short	(.L_176 - .L_175)


	//   ....[0]....
.L_175:
        /*0050*/ 	.word	0x00000230


	//   ....[1]....
        /*0054*/ 	.word	0x00000260


	//   ....[2]....
        /*0058*/ 	.word	0x00000810


	//----- nvinfo : EIATTR_CBANK_PARAM_SIZE
	.align		4
.L_176:
        /*005c*/ 	.byte	0x03, 0x19
        /*005e*/ 	.short	0x0018


	//----- nvinfo : EIATTR_PARAM_CBANK
	.align		4
        /*0060*/ 	.byte	0x04, 0x0a
        /*0062*/ 	.short	(.L_178 - .L_177)
	.align		4
.L_177:
        /*0064*/ 	.word	index@(.nv.constant0._Z9conv3_fwdILi4ELi8EEvPKfS1_Pf)
        /*0068*/ 	.short	0x0380
        /*006a*/ 	.short	0x0018


	//----- nvinfo : EIATTR_SW_WAR
	.align		4
.L_178:
        /*006c*/ 	.byte	0x04, 0x36
        /*006e*/ 	.short	(.L_180 - .L_179)
.L_179:
        /*0070*/ 	.word	0x00000008
.L_180:


//--------------------- .nv.info._Z19reverse_step_kernelPfPKfP24curandStatePhilox4_32_10ifff --------------------------
	.section	.nv.info._Z19reverse_step_kernelPfPKfP24curandStatePhilox4_32_10ifff,"",@"SHT_CUDA_INFO"
	.sectionflags	@""
	.align	4


	//----- nvinfo : EIATTR_CUDA_API_VERSION
	.align		4
        /*0000*/ 	.byte	0x04, 0x37
        /*0002*/ 	.short	(.L_182 - .L_181)
.L_181:
        /*0004*/ 	.word	0x00000082


	//----- nvinfo : EIATTR_KPARAM_INFO
	.align		4
.L_182:
        /*0008*/ 	.byte	0x04, 0x17
        /*000a*/ 	.short	(.L_184 - .L_183)
.L_183:
        /*000c*/ 	.word	0x00000000
        /*0010*/ 	.short	0x0006
        /*0012*/ 	.short	0x0024
        /*0014*/ 	.byte	0x00, 0xf0, 0x11, 0x00


	//----- nvinfo : EIATTR_KPARAM_INFO
	.align		4
.L_184:
        /*0018*/ 	.byte	0x04, 0x17
        /*001a*/ 	.short	(.L_186 - .L_185)
.L_185:
        /*001c*/ 	.word	0x00000000
        /*0020*/ 	.short	0x0005
        /*0022*/ 	.short	0x0020
        /*0024*/ 	.byte	0x00, 0xf0, 0x11, 0x00


	//----- nvinfo : EIATTR_KPARAM_INFO
	.align		4
.L_186:
        /*0028*/ 	.byte	0x04, 0x17
        /*002a*/ 	.short	(.L_188 - .L_187)
.L_187:
        /*002c*/ 	.word	0x00000000
        /*0030*/ 	.short	0x0004
        /*0032*/ 	.short	0x001c
        /*0034*/ 	.byte	0x00, 0xf0, 0x11, 0x00


	//----- nvinfo : EIATTR_KPARAM_INFO
	.align		4
.L_188:
        /*0038*/ 	.byte	0x04, 0x17
        /*003a*/ 	.short	(.L_190 - .L_189)
.L_189:
        /*003c*/ 	.word	0x00000000
        /*0040*/ 	.short	0x0003
        /*0042*/ 	.short	0x0018
        /*0044*/ 	.byte	0x00, 0xf0, 0x11, 0x00


	//----- nvinfo : EIATTR_KPARAM_INFO
	.align		4
.L_190:
        /*0048*/ 	.byte	0x04, 0x17
        /*004a*/ 	.short	(.L_192 - .L_191)
.L_191:
        /*004c*/ 	.word	0x00000000
        /*0050*/ 	.short	0x0002
        /*0052*/ 	.short	0x0010
        /*0054*/ 	.byte	0x00, 0xf5, 0x21, 0x00


	//----- nvinfo : EIATTR_KPARAM_INFO
	.align		4
.L_192:
        /*0058*/ 	.byte	0x04, 0x17
        /*005a*/ 	.short	(.L_194 - .L_193)
.L_193:
        /*005c*/ 	.word	0x00000000
        /*0060*/ 	.short	0x0001
        /*0062*/ 	.short	0x0008
        /*0064*/ 	.byte	0x00, 0xf5, 0x21, 0x00


	//----- nvinfo : EIATTR_KPARAM_INFO
	.align		4
.L_194:
        /*0068*/ 	.byte	0x04, 0x17
        /*006a*/ 	.short	(.L_196 - .L_195)
.L_195:
        /*006c*/ 	.word	0x00000000
        /*0070*/ 	.short	0x0000
        /*0072*/ 	.short	0x0000
        /*0074*/ 	.byte	0x00, 0xf5, 0x21, 0x00


	//----- nvinfo : EIATTR_SPARSE_MMA_MASK
	.align		4
.L_196:
        /*0078*/ 	.byte	0x03, 0x50
        /*007a*/ 	.short	0x0000


	//----- nvinfo : EIATTR_MAXREG_COUNT
	.align		4
        /*007c*/ 	.byte	0x03, 0x1b
        /*007e*/ 	.short	0x00ff


	//----- nvinfo : EIATTR_MERCURY_ISA_VERSION
	.align		4
        /*0080*/ 	.byte	0x03, 0x5f
        /*0082*/ 	.short	0x0101


	//----- nvinfo : EIATTR_VRC_CTA_INIT_COUNT
	.align		4
        /*0084*/ 	.byte	0x02, 0x4a
	.zero		1
	.zero		1


	//----- nvinfo : EIATTR_EXIT_INSTR_OFFSETS
	.align		4
        /*0088*/ 	.byte	0x04, 0x1c
        /*008a*/ 	.short	(.L_198 - .L_197)


	//   ....[0]....
.L_197:
        /*008c*/ 	.word	0x00000070


	//   ....[1]....
        /*0090*/ 	.word	0x00001340


	//----- nvinfo : EIATTR_INDIRECT_BRANCH_TARGETS
	.align		4
.L_198:
        /*0094*/ 	.byte	0x04, 0x34
        /*0096*/ 	.short	(.L_200 - .L_199)


	//   ....[0]....
.L_199:
        /*0098*/ 	.word	.L_x_58@srel
        /*009c*/ 	.short	0x0
        /*009e*/ 	.short	0x0
        /*00a0*/ 	.word	0x3
        /*00a4*/ 	.word	.L_x_59@srel
        /*00a8*/ 	.word	.L_x_60@srel
        /*00ac*/ 	.word	.L_x_61@srel


	//   ....[1]....
        /*00b0*/ 	.word	.L_x_62@srel
        /*00b4*/ 	.short	0x0
        /*00b6*/ 	.short	0x0
        /*00b8*/ 	.word	0x3
        /*00bc*/ 	.word	.L_x_63@srel
        /*00c0*/ 	.word	.L_x_64@srel
        /*00c4*/ 	.word	.L_x_65@srel


	//----- nvinfo : EIATTR_CRS_STACK_SIZE
	.align		4
.L_200:
        /*00c8*/ 	.byte	0x04, 0x1e
        /*00ca*/ 	.short	(.L_202 - .L_201)
.L_201:
        /*00cc*/ 	.word	0x00000000


	//----- nvinfo : EIATTR_CBANK_PARAM_SIZE
	.align		4
.L_202:
        /*00d0*/ 	.byte	0x03, 0x19
        /*00d2*/ 	.short	0x0028


	//----- nvinfo : EIATTR_PARAM_CBANK
	.align		4
        /*00d4*/ 	.byte	0x04, 0x0a
        /*00d6*/ 	.short	(.L_204 - .L_203)
	.align		4
.L_203:
        /*00d8*/ 	.word	index@(.nv.constant0._Z19reverse_step_kernelPfPKfP24curandStatePhilox4_32_10ifff)
        /*00dc*/ 	.short	0x0380
        /*00de*/ 	.short	0x0028


	//----- nvinfo : EIATTR_SW_WAR
	.align		4
.L_204:
        /*00e0*/ 	.byte	0x04, 0x36
        /*00e2*/ 	.short	(.L_206 - .L_205)
.L_205:
        /*00e4*/ 	.word	0x00000008
.L_206:


//--------------------- .nv.info._Z8rng_initP24curandStatePhilox4_32_10ii --------------------------
	.section	.nv.info._Z8rng_initP24curandStatePhilox4_32_10ii,"",@"SHT_CUDA_INFO"
	.sectionflags	@""
	.align	4


	//----- nvinfo : EIATTR_CUDA_API_VERSION
	.align		4
        /*0000*/ 	.byte	0x04, 0x37
        /*0002*/ 	.short	(.L_208 - .L_207)
.L_207:
        /*0004*/ 	.word	0x00000082


	//----- nvinfo : EIATTR_KPARAM_INFO
	.align		4
.L_208:
        /*0008*/ 	.byte	0x04, 0x17
        /*000a*/ 	.short	(.L_210 - .L_209)
.L_209:
        /*000c*/ 	.word	0x00000000
        /*0010*/ 	.short	0x0002
        /*0012*/ 	.short	0x000c
        /*0014*/ 	.byte	0x00, 0xf0, 0x11, 0x00


	//----- nvinfo : EIATTR_KPARAM_INFO
	.align		4
.L_210:
        /*0018*/ 	.byte	0x04, 0x17
        /*001a*/ 	.short	(.L_212 - .L_211)
.L_211:
        /*001c*/ 	.word	0x00000000
        /*0020*/ 	.short	0x0001
        /*0022*/ 	.short	0x0008
        /*0024*/ 	.byte	0x00, 0xf0, 0x11, 0x00


	//----- nvinfo : EIATTR_KPARAM_INFO
	.align		4
.L_212:
        /*0028*/ 	.byte	0x04, 0x17
        /*002a*/ 	.short	(.L_214 - .L_213)
.L_213:
        /*002c*/ 	.word	0x00000000
        /*0030*/ 	.short	0x0000
        /*0032*/ 	.short	0x0000
        /*0034*/ 	.byte	0x00, 0xf5, 0x21, 0x00


	//----- nvinfo : EIATTR_SPARSE_MMA_MASK
	.align		4
.L_214:
        /*0038*/ 	.byte	0x03, 0x50
        /*003a*/ 	.short	0x0000


	//----- nvinfo : EIATTR_MAXREG_COUNT
	.align		4
        /*003c*/ 	.byte	0x03, 0x1b
        /*003e*/ 	.short	0x00ff


	//----- nvinfo : EIATTR_MERCURY_ISA_VERSION
	.align		4
        /*0040*/ 	.byte	0x03, 0x5f
        /*0042*/ 	.short	0x0101


	//----- nvinfo : EIATTR_VRC_CTA_INIT_COUNT
	.align		4
        /*0044*/ 	.byte	0x02, 0x4a
	.zero		1
	.zero		1


	//----- nvinfo : EIATTR_EXIT_INSTR_OFFSETS
	.align		4
        /*0048*/ 	.byte	0x04, 0x1c
        /*004a*/ 	.short	(.L_216 - .L_215)


	//   ....[0]....
.L_215:
        /*004c*/ 	.word	0x00000070


	//   ....[1]....
        /*0050*/ 	.word	0x00000500


	//----- nvinfo : EIATTR_CBANK_PARAM_SIZE
	.align		4
.L_216:
        /*0054*/ 	.byte	0x03, 0x19
        /*0056*/ 	.short	0x0010


	//----- nvinfo : EIATTR_PARAM_CBANK
	.align		4
        /*0058*/ 	.byte	0x04, 0x0a
        /*005a*/ 	.short	(.L_218 - .L_217)
	.align		4
.L_217:
        /*005c*/ 	.word	index@(.nv.constant0._Z8rng_initP24curandStatePhilox4_32_10ii)
        /*0060*/ 	.short	0x0380
        /*0062*/ 	.short	0x0010


	//----- nvinfo : EIATTR_SW_WAR
	.align		4
.L_218:
        /*0064*/ 	.byte	0x04, 0x36
        /*0066*/ 	.short	(.L_220 - .L_219)
.L_219:
        /*0068*/ 	.word	0x00000008
.L_220:


//--------------------- .nv.info._Z13loss_mse_gradPKfS0_PfS1_i --------------------------
	.section	.nv.info._Z13loss_mse_gradPKfS0_PfS1_i,"",@"SHT_CUDA_INFO"
	.sectionflags	@""
	.align	4


	//----- nvinfo : EIATTR_CUDA_API_VERSION
	.align		4
        /*0000*/ 	.byte	0x04, 0x37
        /*0002*/ 	.short	(.L_222 - .L_221)
.L_221:
        /*0004*/ 	.word	0x00000082


	//----- nvinfo : EIATTR_KPARAM_INFO
	.align		4
.L_222:
        /*0008*/ 	.byte	0x04, 0x17
        /*000a*/ 	.short	(.L_224 - .L_223)
.L_223:
        /*000c*/ 	.word	0x00000000
        /*0010*/ 	.short	0x0004
        /*0012*/ 	.short	0x0020
        /*0014*/ 	.byte	0x00, 0xf0, 0x11, 0x00


	//----- nvinfo : EIATTR_KPARAM_INFO
	.align		4
.L_224:
        /*0018*/ 	.byte	0x04, 0x17
        /*001a*/ 	.short	(.L_226 - .L_225)
.L_225:
        /*001c*/ 	.word	0x00000000
        /*0020*/ 	.short	0x0003
        /*0022*/ 	.short	0x0018
        /*0024*/ 	.byte	0x00, 0xf5, 0x21, 0x00


	//----- nvinfo : EIATTR_KPARAM_INFO
	.align		4
.L_226:
        /*0028*/ 	.byte	0x04, 0x17
        /*002a*/ 	.short	(.L_228 - .L_227)
.L_227:
        /*002c*/ 	.word	0x00000000
        /*0030*/ 	.short	0x0002
        /*0032*/ 	.short	0x0010
        /*0034*/ 	.byte	0x00, 0xf5, 0x21, 0x00


	//----- nvinfo : EIATTR_KPARAM_INFO
	.align		4
.L_228:
        /*0038*/ 	.byte	0x04, 0x17
        /*003a*/ 	.short	(.L_230 - .L_229)
.L_229:
        /*003c*/ 	.word	0x00000000
        /*0040*/ 	.short	0x0001
        /*0042*/ 	.short	0x0008
        /*0044*/ 	.byte	0x00, 0xf5, 0x21, 0x00


	//----- nvinfo : EIATTR_KPARAM_INFO
	.align		4
.L_230:
        /*0048*/ 	.byte	0x04, 0x17
        /*004a*/ 	.short	(.L_232 - .L_231)
.L_231:
        /*004c*/ 	.word	0x00000000
        /*0050*/ 	.short	0x0000
        /*0052*/ 	.short	0x0000
        /*0054*/ 	.byte	0x00, 0xf5, 0x21, 0x00


	//----- nvinfo : EIATTR_SPARSE_MMA_MASK
	.align		4
.L_232:
        /*0058*/ 	.byte	0x03, 0x50
        /*005a*/ 	.short	0x0000


	//----- nvinfo : EIATTR_MAXREG_COUNT
	.align		4
        /*005c*/ 	.byte	0x03, 0x1b
        /*005e*/ 	.short	0x00ff


	//----- nvinfo : EIATTR_NUM_BARRIERS
	.align		4
        /*0060*/ 	.byte	0x02, 0x4c
        /*0062*/ 	.byte	0x01
	.zero		1


	//----- nvinfo : EIATTR_MERCURY_ISA_VERSION
	.align		4
        /*0064*/ 	.byte	0x03, 0x5f
        /*0066*/ 	.short	0x0101


	//----- nvinfo : EIATTR_VRC_CTA_INIT_COUNT
	.align		4
        /*0068*/ 	.byte	0x02, 0x4a
	.zero		1
	.zero		1


	//----- nvinfo : EIATTR_EXIT_INSTR_OFFSETS
	.align		4
        /*006c*/ 	.byte	0x04, 0x1c
        /*006e*/ 	.short	(.L_234 - .L_233)


	//   ....[0]....
.L_233:
        /*0070*/ 	.word	0x000005c0


	//   ....[1]....
        /*0074*/ 	.word	0x00000600


	//----- nvinfo : EIATTR_CRS_STACK_SIZE
	.align		4
.L_234:
        /*0078*/ 	.byte	0x04, 0x1e
        /*007a*/ 	.short	(.L_236 - .L_235)
.L_235:
        /*007c*/ 	.word	0x00000000


	//----- nvinfo : EIATTR_CBANK_PARAM_SIZE
	.align		4
.L_236:
        /*0080*/ 	.byte	0x03, 0x19
        /*0082*/ 	.short	0x0024


	//----- nvinfo : EIATTR_PARAM_CBANK
	.align		4
        /*0084*/ 	.byte	0x04, 0x0a
        /*0086*/ 	.short	(.L_238 - .L_237)
	.align		4
.L_237:
        /*0088*/ 	.word	index@(.nv.constant0._Z13loss_mse_gradPKfS0_PfS1_i)
        /*008c*/ 	.short	0x0380
        /*008e*/ 	.short	0x0024


	//----- nvinfo : EIATTR_SW_WAR
	.align		4
.L_238:
        /*0090*/ 	.byte	0x04, 0x36
        /*0092*/ 	.short	(.L_240 - .L_239)
.L_239:
        /*0094*/ 	.word	0x00000008
.L_240:


//--------------------- .nv.info._Z3sgdPfPKffi    --------------------------
	.section	.nv.info._Z3sgdPfPKffi,"",@"SHT_CUDA_INFO"
	.sectionflags	@""
	.align	4


	//----- nvinfo : EIATTR_CUDA_API_VERSION
	.align		4
        /*0000*/ 	.byte	0x04, 0x37
        /*0002*/ 	.short	(.L_242 - .L_241)
.L_241:
        /*0004*/ 	.word	0x00000082


	//----- nvinfo : EIATTR_KPARAM_INFO
	.align		4
.L_242:
        /*0008*/ 	.byte	0x04, 0x17
        /*000a*/ 	.short	(.L_244 - .L_243)
.L_243:
        /*000c*/ 	.word	0x00000000
        /*0010*/ 	.short	0x0003
        /*0012*/ 	.short	0x0014
        /*0014*/ 	.byte	0x00, 0xf0, 0x11, 0x00


	//----- nvinfo : EIATTR_KPARAM_INFO
	.align		4
.L_244:
        /*0018*/ 	.byte	0x04, 0x17
        /*001a*/ 	.short	(.L_246 - .L_245)
.L_245:
        /*001c*/ 	.word	0x00000000
        /*0020*/ 	.short	0x0002
        /*0022*/ 	.short	0x0010
        /*0024*/ 	.byte	0x00, 0xf0, 0x11, 0x00


	//----- nvinfo : EIATTR_KPARAM_INFO
	.align		4
.L_246:
        /*0028*/ 	.byte	0x04, 0x17
        /*002a*/ 	.short	(.L_248 - .L_247)
.L_247:
        /*002c*/ 	.word	0x00000000
        /*0030*/ 	.short	0x0001
        /*0032*/ 	.short	0x0008
        /*0034*/ 	.byte	0x00, 0xf5, 0x21, 0x00


	//----- nvinfo : EIATTR_KPARAM_INFO
	.align		4
.L_248:
        /*0038*/ 	.byte	0x04, 0x17
        /*003a*/ 	.short	(.L_250 - .L_249)
.L_249:
        /*003c*/ 	.word	0x00000000
        /*0040*/ 	.short	0x0000
        /*0042*/ 	.short	0x0000
        /*0044*/ 	.byte	0x00, 0xf5, 0x21, 0x00


	//----- nvinfo : EIATTR_SPARSE_MMA_MASK
	.align		4
.L_250:
        /*0048*/ 	.byte	0x03, 0x50
        /*004a*/ 	.short	0x0000


	//----- nvinfo : EIATTR_MAXREG_COUNT
	.align		4
        /*004c*/ 	.byte	0x03, 0x1b
        /*004e*/ 	.short	0x00ff


	//----- nvinfo : EIATTR_MERCURY_ISA_VERSION
	.align		4
        /*0050*/ 	.byte	0x03, 0x5f
        /*0052*/ 	.short	0x0101


	//----- nvinfo : EIATTR_VRC_CTA_INIT_COUNT
	.align		4
        /*0054*/ 	.byte	0x02, 0x4a
	.zero		1
	.zero		1


	//----- nvinfo : EIATTR_EXIT_INSTR_OFFSETS
	.align		4
        /*0058*/ 	.byte	0x04, 0x1c
        /*005a*/ 	.short	(.L_252 - .L_251)


	//   ....[0]....
.L_251:
        /*005c*/ 	.word	0x00000070


	//   ....[1]....
        /*0060*/ 	.word	0x00000120


	//----- nvinfo : EIATTR_CBANK_PARAM_SIZE
	.align		4
.L_252:
        /*0064*/ 	.byte	0x03, 0x19
        /*0066*/ 	.short	0x0018


	//----- nvinfo : EIATTR_PARAM_CBANK
	.align		4
        /*0068*/ 	.byte	0x04, 0x0a
        /*006a*/ 	.short	(.L_254 - .L_253)
	.align		4
.L_253:
        /*006c*/ 	.word	index@(.nv.constant0._Z3sgdPfPKffi)
        /*0070*/ 	.short	0x0380
        /*0072*/ 	.short	0x0018


	//----- nvinfo : EIATTR_SW_WAR
	.align		4
.L_254:
        /*0074*/ 	.byte	0x04, 0x36
        /*0076*/ 	.short	(.L_256 - .L_255)
.L_255:
        /*0078*/ 	.word	0x00000008
.L_256:


//--------------------- .nv.info._Z11zero_kernelPfi --------------------------
	.section	.nv.info._Z11zero_kernelPfi,"",@"SHT_CUDA_INFO"
	.sectionflags	@""
	.align	4


	//----- nvinfo : EIATTR_CUDA_API_VERSION
	.align		4
        /*0000*/ 	.byte	0x04, 0x37
        /*0002*/ 	.short	(.L_258 - .L_257)
.L_257:
        /*0004*/ 	.word	0x00000082


	//----- nvinfo : EIATTR_KPARAM_INFO
	.align		4
.L_258:
        /*0008*/ 	.byte	0x04, 0x17
        /*000a*/ 	.short	(.L_260 - .L_259)
.L_259:
        /*000c*/ 	.word	0x00000000
        /*0010*/ 	.short	0x0001
        /*0012*/ 	.short	0x0008
        /*0014*/ 	.byte	0x00, 0xf0, 0x11, 0x00


	//----- nvinfo : EIATTR_KPARAM_INFO
	.align		4
.L_260:
        /*0018*/ 	.byte	0x04, 0x17
        /*001a*/ 	.short	(.L_262 - .L_261)
.L_261:
        /*001c*/ 	.word	0x00000000
        /*0020*/ 	.short	0x0000
        /*0022*/ 	.short	0x0000
        /*0024*/ 	.byte	0x00, 0xf5, 0x21, 0x00


	//----- nvinfo : EIATTR_SPARSE_MMA_MASK
	.align		4
.L_262:
        /*0028*/ 	.byte	0x03, 0x50
        /*002a*/ 	.short	0x0000


	//----- nvinfo : EIATTR_MAXREG_COUNT
	.align		4
        /*002c*/ 	.byte	0x03, 0x1b
        /*002e*/ 	.short	0x00ff


	//----- nvinfo : EIATTR_MERCURY_ISA_VERSION
	.align		4
        /*0030*/ 	.byte	0x03, 0x5f
        /*0032*/ 	.short	0x0101


	//----- nvinfo : EIATTR_VRC_CTA_INIT_COUNT
	.align		4
        /*0034*/ 	.byte	0x02, 0x4a
	.zero		1
	.zero		1


	//----- nvinfo : EIATTR_EXIT_INSTR_OFFSETS
	.align		4
        /*0038*/ 	.byte	0x04, 0x1c
        /*003a*/ 	.short	(.L_264 - .L_263)


	//   ....[0]....
.L_263:
        /*003c*/ 	.word	0x00000070


	//   ....[1]....
        /*0040*/ 	.word	0x000000c0


	//----- nvinfo : EIATTR_CBANK_PARAM_SIZE
	.align		4
.L_264:
        /*0044*/ 	.byte	0x03, 0x19
        /*0046*/ 	.short	0x000c


	//----- nvinfo : EIATTR_PARAM_CBANK
	.align		4
        /*0048*/ 	.byte	0x04, 0x0a
        /*004a*/ 	.short	(.L_266 - .L_265)
	.align		4
.L_265:
        /*004c*/ 	.word	index@(.nv.constant0._Z11zero_kernelPfi)
        /*0050*/ 	.short	0x0380
        /*0052*/ 	.short	0x000c


	//----- nvinfo : EIATTR_SW_WAR
	.align		4
.L_266:
        /*0054*/ 	.byte	0x04, 0x36
        /*0056*/ 	.short	(.L_268 - .L_267)
.L_267:
        /*0058*/ 	.word	0x00000008
.L_268:


//--------------------- .nv.info._Z10add_kernelPKfPfi --------------------------
	.section	.nv.info._Z10add_kernelPKfPfi,"",@"SHT_CUDA_INFO"
	.sectionflags	@""
	.align	4


	//----- nvinfo : EIATTR_CUDA_API_VERSION
	.align		4
        /*0000*/ 	.byte	0x04, 0x37
        /*0002*/ 	.short	(.L_270 - .L_269)
.L_269:
        /*0004*/ 	.word	0x00000082


	//----- nvinfo : EIATTR_KPARAM_INFO
	.align		4
.L_270:
        /*0008*/ 	.byte	0x04, 0x17
        /*000a*/ 	.short	(.L_272 - .L_271)
.L_271:
        /*000c*/ 	.word	0x00000000
        /*0010*/ 	.short	0x0002
        /*0012*/ 	.short	0x0010
        /*0014*/ 	.byte	0x00, 0xf0, 0x11, 0x00


	//----- nvinfo : EIATTR_KPARAM_INFO
	.align		4
.L_272:
        /*0018*/ 	.byte	0x04, 0x17
        /*001a*/ 	.short	(.L_274 - .L_273)
.L_273:
        /*001c*/ 	.word	0x00000000
        /*0020*/ 	.short	0x0001
        /*0022*/ 	.short	0x0008
        /*0024*/ 	.byte	0x00, 0xf5, 0x21, 0x00


	//----- nvinfo : EIATTR_KPARAM_INFO
	.align		4
.L_274:
        /*0028*/ 	.byte	0x04, 0x17
        /*002a*/ 	.short	(.L_276 - .L_275)
.L_275:
        /*002c*/ 	.word	0x00000000
        /*0030*/ 	.short	0x0000
        /*0032*/ 	.short	0x0000
        /*0034*/ 	.byte	0x00, 0xf5, 0x21, 0x00


	//----- nvinfo : EIATTR_SPARSE_MMA_MASK
	.align		4
.L_276:
        /*0038*/ 	.byte	0x03, 0x50
        /*003a*/ 	.short	0x0000


	//----- nvinfo : EIATTR_MAXREG_COUNT
	.align		4
        /*003c*/ 	.byte	0x03, 0x1b
        /*003e*/ 	.short	0x00ff


	//----- nvinfo : EIATTR_MERCURY_ISA_VERSION
	.align		4
        /*0040*/ 	.byte	0x03, 0x5f
        /*0042*/ 	.short	0x0101


	//----- nvinfo : EIATTR_VRC_CTA_INIT_COUNT
	.align		4
        /*0044*/ 	.byte	0x02, 0x4a
	.zero		1
	.zero		1


	//----- nvinfo : EIATTR_EXIT_INSTR_OFFSETS
	.align		4
        /*0048*/ 	.byte	0x04, 0x1c
        /*004a*/ 	.short	(.L_278 - .L_277)


	//   ....[0]....
.L_277:
        /*004c*/ 	.word	0x00000070


	//   ....[1]....
        /*0050*/ 	.word	0x00000110


	//----- nvinfo : EIATTR_CBANK_PARAM_SIZE
	.align		4
.L_278:
        /*0054*/ 	.byte	0x03, 0x19
        /*0056*/ 	.short	0x0014


	//----- nvinfo : EIATTR_PARAM_CBANK
	.align		4
        /*0058*/ 	.byte	0x04, 0x0a
        /*005a*/ 	.short	(.L_280 - .L_279)
	.align		4
.L_279:
        /*005c*/ 	.word	index@(.nv.constant0._Z10add_kernelPKfPfi)
        /*0060*/ 	.short	0x0380
        /*0062*/ 	.short	0x0014


	//----- nvinfo : EIATTR_SW_WAR
	.align		4
.L_280:
        /*0064*/ 	.byte	0x04, 0x36
        /*0066*/ 	.short	(.L_282 - .L_281)
.L_281:
        /*0068*/ 	.word	0x00000008
.L_282:


//--------------------- .nv.info._Z8relu_bwdPKfS0_Pfi --------------------------
	.section	.nv.info._Z8relu_bwdPKfS0_Pfi,"",@"SHT_CUDA_INFO"
	.sectionflags	@""
	.align	4


	//----- nvinfo : EIATTR_CUDA_API_VERSION
	.align		4
        /*0000*/ 	.byte	0x04, 0x37
        /*0002*/ 	.short	(.L_284 - .L_283)
.L_283:
        /*0004*/ 	.word	0x00000082


	//----- nvinfo : EIATTR_KPARAM_INFO
	.align		4
.L_284:
        /*0008*/ 	.byte	0x04, 0x17
        /*000a*/ 	.short	(.L_286 - .L_285)
.L_285:
        /*000c*/ 	.word	0x00000000
        /*0010*/ 	.short	0x0003
        /*0012*/ 	.short	0x0018
        /*0014*/ 	.byte	0x00, 0xf0, 0x11, 0x00


	//----- nvinfo : EIATTR_KPARAM_INFO
	.align		4
.L_286:
        /*0018*/ 	.byte	0x04, 0x17
        /*001a*/ 	.short	(.L_288 - .L_287)
.L_287:
        /*001c*/ 	.word	0x00000000
        /*0020*/ 	.short	0x0002
        /*0022*/ 	.short	0x0010
        /*0024*/ 	.byte	0x00, 0xf5, 0x21, 0x00


	//----- nvinfo : EIATTR_KPARAM_INFO
	.align		4
.L_288:
        /*0028*/ 	.byte	0x04, 0x17
        /*002a*/ 	.short	(.L_290 - .L_289)
.L_289:
        /*002c*/ 	.word	0x00000000
        /*0030*/ 	.short	0x0001
        /*0032*/ 	.short	0x0008
        /*0034*/ 	.byte	0x00, 0xf5, 0x21, 0x00


	//----- nvinfo : EIATTR_KPARAM_INFO
	.align		4
.L_290:
        /*0038*/ 	.byte	0x04, 0x17
        /*003a*/ 	.short	(.L_292 - .L_291)
.L_291:
        /*003c*/ 	.word	0x00000000
        /*0040*/ 	.short	0x0000
        /*0042*/ 	.short	0x0000
        /*0044*/ 	.byte	0x00, 0xf5, 0x21, 0x00


	//----- nvinfo : EIATTR_SPARSE_MMA_MASK
	.align		4
.L_292:
        /*0048*/ 	.byte	0x03, 0x50
        /*004a*/ 	.short	0x0000


	//----- nvinfo : EIATTR_MAXREG_COUNT
	.align		4
        /*004c*/ 	.byte	0x03, 0x1b
        /*004e*/ 	.short	0x00ff


	//----- nvinfo : EIATTR_MERCURY_ISA_VERSION
	.align		4
        /*0050*/ 	.byte	0x03, 0x5f
        /*0052*/ 	.short	0x0101


	//----- nvinfo : EIATTR_VRC_CTA_INIT_COUNT
	.align		4
        /*0054*/ 	.byte	0x02, 0x4a
	.zero		1
	.zero		1


	//----- nvinfo : EIATTR_EXIT_INSTR_OFFSETS
	.align		4
        /*0058*/ 	.byte	0x04, 0x1c
        /*005a*/ 	.short	(.L_294 - .L_293)


	//   ....[0]....
.L_293:
        /*005c*/ 	.word	0x00000070


	//   ....[1]....
        /*0060*/ 	.word	0x00000170


	//----- nvinfo : EIATTR_CRS_STACK_SIZE
	.align		4
.L_294:
        /*0064*/ 	.byte	0x04, 0x1e
        /*0066*/ 	.short	(.L_296 - .L_295)
.L_295:
        /*0068*/ 	.word	0x00000000


	//----- nvinfo : EIATTR_CBANK_PARAM_SIZE
	.align		4
.L_296:
        /*006c*/ 	.byte	0x03, 0x19
        /*006e*/ 	.short	0x001c


	//----- nvinfo : EIATTR_PARAM_CBANK
	.align		4
        /*0070*/ 	.byte	0x04, 0x0a
        /*0072*/ 	.short	(.L_298 - .L_297)
	.align		4
.L_297:
        /*0074*/ 	.word	index@(.nv.constant0._Z8relu_bwdPKfS0_Pfi)
        /*0078*/ 	.short	0x0380
        /*007a*/ 	.short	0x001c


	//----- nvinfo : EIATTR_SW_WAR
	.align		4
.L_298:
        /*007c*/ 	.byte	0x04, 0x36
        /*007e*/ 	.short	(.L_300 - .L_299)
.L_299:
        /*0080*/ 	.word	0x00000008
.L_300:


//--------------------- .nv.info._Z8relu_fwdPfi   --------------------------
	.section	.nv.info._Z8relu_fwdPfi,"",@"SHT_CUDA_INFO"
	.sectionflags	@""
	.align	4


	//----- nvinfo : EIATTR_CUDA_API_VERSION
	.align		4
        /*0000*/ 	.byte	0x04, 0x37
        /*0002*/ 	.short	(.L_302 - .L_301)
.L_301:
        /*0004*/ 	.word	0x00000082


	//----- nvinfo : EIATTR_KPARAM_INFO
	.align		4
.L_302:
        /*0008*/ 	.byte	0x04, 0x17
        /*000a*/ 	.short	(.L_304 - .L_303)
.L_303:
        /*000c*/ 	.word	0x00000000
        /*0010*/ 	.short	0x0001
        /*0012*/ 	.short	0x0008
        /*0014*/ 	.byte	0x00, 0xf0, 0x11, 0x00


	//----- nvinfo : EIATTR_KPARAM_INFO
	.align		4
.L_304:
        /*0018*/ 	.byte	0x04, 0x17
        /*001a*/ 	.short	(.L_306 - .L_305)
.L_305:
        /*001c*/ 	.word	0x00000000
        /*0020*/ 	.short	0x0000
        /*0022*/ 	.short	0x0000
        /*0024*/ 	.byte	0x00, 0xf5, 0x21, 0x00


	//----- nvinfo : EIATTR_SPARSE_MMA_MASK
	.align		4
.L_306:
        /*0028*/ 	.byte	0x03, 0x50
        /*002a*/ 	.short	0x0000


	//----- nvinfo : EIATTR_MAXREG_COUNT
	.align		4
        /*002c*/ 	.byte	0x03, 0x1b
        /*002e*/ 	.short	0x00ff


	//----- nvinfo : EIATTR_MERCURY_ISA_VERSION
	.align		4
        /*0030*/ 	.byte	0x03, 0x5f
        /*0032*/ 	.short	0x0101


	//----- nvinfo : EIATTR_VRC_CTA_INIT_COUNT
	.align		4
        /*0034*/ 	.byte	0x02, 0x4a
	.zero		1
	.zero		1


	//----- nvinfo : EIATTR_EXIT_INSTR_OFFSETS
	.align		4
        /*0038*/ 	.byte	0x04, 0x1c
        /*003a*/ 	.short	(.L_308 - .L_307)


	//   ....[0]....
.L_307:
        /*003c*/ 	.word	0x00000070


	//   ....[1]....
        /*0040*/ 	.word	0x000000e0


	//----- nvinfo : EIATTR_CBANK_PARAM_SIZE
	.align		4
.L_308:
        /*0044*/ 	.byte	0x03, 0x19
        /*0046*/ 	.short	0x000c


	//----- nvinfo : EIATTR_PARAM_CBANK
	.align		4
        /*0048*/ 	.byte	0x04, 0x0a
        /*004a*/ 	.short	(.L_310 - .L_309)
	.align		4
.L_309:
        /*004c*/ 	.word	index@(.nv.constant0._Z8relu_fwdPfi)
        /*0050*/ 	.short	0x0380
        /*0052*/ 	.short	0x000c


	//----- nvinfo : EIATTR_SW_WAR
	.align		4
.L_310:
        /*0054*/ 	.byte	0x04, 0x36
        /*0056*/ 	.short	(.L_312 - .L_311)
.L_311:
        /*0058*/ 	.word	0x00000008
.L_312:


//--------------------- .nv.callgraph             --------------------------
	.section	.nv.callgraph,"",@"SHT_CUDA_CALLGRAPH"
	.align	4
	.sectionentsize	8
	.align		4
        /*0000*/ 	.word	0x00000000
	.align		4
        /*0004*/ 	.word	0xffffffff
	.align		4
        /*0008*/ 	.word	0x00000000
	.align		4
        /*000c*/ 	.word	0xfffffffe
	.align		4
        /*0010*/ 	.word	0x00000000
	.align		4
        /*0014*/ 	.word	0xfffffffd
	.align		4
        /*0018*/ 	.word	0x00000000
	.align		4
        /*001c*/ 	.word	0xfffffffc


//--------------------- .nv.constant4             --------------------------
	.section	.nv.constant4,"a",@progbits
	.align	8
	.align		8
.nv.constant4:
        /*0000*/ 	.dword	precalc_xorwow_matrix
	.align		8
        /*0008*/ 	.dword	precalc_xorwow_offset_matrix
	.align		8
        /*0010*/ 	.dword	mrg32k3aM1
	.align		8
        /*0018*/ 	.dword	mrg32k3aM2
	.align		8
        /*0020*/ 	.dword	mrg32k3aM1SubSeq
	.align		8
        /*0028*/ 	.dword	mrg32k3aM2SubSeq
	.align		8
        /*0030*/ 	.dword	mrg32k3aM1Seq
	.align		8
        /*0038*/ 	.dword	mrg32k3aM2Seq


//--------------------- .nv.constant3             --------------------------
	.section	.nv.constant3,"a",@progbits
	.align	8
.nv.constant3:
	.type		__cr_lgamma_table,@object
	.size		__cr_lgamma_table,(.L_8 - __cr_lgamma_table)
__cr_lgamma_table:
        /*0000*/ 	.byte	0x00, 0x00, 0x00, 0x00, 0x00, 0x00, 0x00, 0x00, 0x00, 0x00, 0x00, 0x00, 0x00, 0x00, 0x00, 0x00
        /*0010*/ 	.byte	0xef, 0x39, 0xfa, 0xfe, 0x42, 0x2e, 0xe6, 0x3f, 0x02, 0x20, 0x2a, 0xfa, 0x0b, 0xab, 0xfc, 0x3f
        /*0020*/ 	.byte	0xf9, 0x2c, 0x92, 0x7c, 0xa7, 0x6c, 0x09, 0x40, 0xc9, 0x79, 0x44, 0x3c, 0x64, 0x26, 0x13, 0x40
        /*0030*/ 	.byte	0xca, 0x01, 0xcf, 0x3a, 0x27, 0x51, 0x1a, 0x40, 0x30, 0xcc, 0x2d, 0xf3, 0xe1, 0x0c, 0x21, 0x40
        /*0040*/ 	.byte	0x0d, 0xb7, 0xfc, 0x82, 0x8e, 0x35, 0x25, 0x40
.L_8:


//--------------------- .nv.constant2._Z19reverse_step_kernelPfPKfP24curandStatePhilox4_32_10ifff --------------------------
	.section	.nv.constant2._Z19reverse_step_kernelPfPKfP24curandStatePhilox4_32_10ifff,"a",@progbits
	.sectionflags	@""
	.align	4
.nv.constant2._Z19reverse_step_kernelPfPKfP24curandStatePhilox4_32_10ifff:
        /*0000*/ 	.byte	0xc0, 0x01, 0x00, 0x00, 0xe0, 0x01, 0x00, 0x00, 0xa0, 0x01, 0x00, 0x00, 0xb0, 0x08, 0x00, 0x00
        /*0010*/ 	.byte	0xd0, 0x08, 0x00, 0x00, 0x90, 0x08, 0x00, 0x00


//--------------------- .text._Z14conv3_bwd_dataILi4ELi8EEvPKfS1_Pf --------------------------
	.section	.text._Z14conv3_bwd_dataILi4ELi8EEvPKfS1_Pf,"ax",@progbits
	.align	128
        .global         _Z14conv3_bwd_dataILi4ELi8EEvPKfS1_Pf
        .type           _Z14conv3_bwd_dataILi4ELi8EEvPKfS1_Pf,@function
        .size           _Z14conv3_bwd_dataILi4ELi8EEvPKfS1_Pf,(.L_x_68 - _Z14conv3_bwd_dataILi4ELi8EEvPKfS1_Pf)
        .other          _Z14conv3_bwd_dataILi4ELi8EEvPKfS1_Pf,@"STO_CUDA_ENTRY STV_DEFAULT"
_Z14conv3_bwd_dataILi4ELi8EEvPKfS1_Pf:
.text._Z14conv3_bwd_dataILi4ELi8EEvPKfS1_Pf:
[----:B------:R-:W-:Y:S01]  /*0000*/  LDC R1, c[0x0][0x37c] ;  /* 0x0000df00ff017b82 */ /* 0x000fe20000000800 */
[----:B------:R-:W0:Y:S07]  /*0010*/  S2R R3, SR_TID.X ;  /* 0x0000000000037919 */ /* 0x000e2e0000002100 */
[----:B------:R-:W1:Y:S01]  /*0020*/  LDC R7, c[0x0][0x364] ;  /* 0x0000d900ff077b82 */ /* 0x000e620000000800 */
[----:B------:R-:W1:Y:S07]  /*0030*/  S2R R0, SR_TID.Y ;  /* 0x0000000000007919 */ /* 0x000e6e0000002200 */
[----:B------:R-:W0:Y:S08]  /*0040*/  S2UR UR5, SR_CTAID.X ;  /* 0x00000000000579c3 */ /* 0x000e300000002500 */
[----:B------:R-:W0:Y:S08]  /*0050*/  LDC R6, c[0x0][0x360] ;  /* 0x0000d800ff067b82 */ /* 0x000e300000000800 */
[----:B------:R-:W1:Y:S01]  /*0060*/  S2UR UR4, SR_CTAID.Y ;  /* 0x00000000000479c3 */ /* 0x000e620000002600 */
[----:B0-----:R-:W-:-:S05]  /*0070*/  IMAD R6, R6, UR5, R3 ;  /* 0x0000000506067c24 */ /* 0x001fca000f8e0203 */
[----:B------:R-:W-:Y:S01]  /*0080*/  ISETP.GT.AND P0, PT, R6, 0x3f, PT ;  /* 0x0000003f0600780c */ /* 0x000fe20003f04270 */
[----:B-1----:R-:W-:-:S05]  /*0090*/  IMAD R7, R7, UR4, R0 ;  /* 0x0000000407077c24 */ /* 0x002fca000f8e0200 */
[----:B------:R-:W-:-:S13]  /*00a0*/  ISETP.GT.U32.OR P0, PT, R7, 0x3f, P0 ;  /* 0x0000003f0700780c */ /* 0x000fda0000704470 */
[----:B------:R-:W-:Y:S05]  /*00b0*/  @P0 EXIT ;  /* 0x000000000000094d */ /* 0x000fea0003800000 */
[----:B------:R-:W0:Y:S01]  /*00c0*/  S2R R9, SR_CTAID.Z ;  /* 0x0000000000097919 */ /* 0x000e220000002700 */
[----:B------:R-:W-:Y:S01]  /*00d0*/  VIADD R3, R7, 0xffffffc1 ;  /* 0xffffffc107037836 */ /* 0x000fe20000000000 */
[C---:B------:R-:W-:Y:S01]  /*00e0*/  ISETP.GT.U32.AND P0, PT, R6.reuse, 0x3f, PT ;  /* 0x0000003f0600780c */ /* 0x040fe20003f04070 */
[C---:B------:R-:W-:Y:S01]  /*00f0*/  VIADD R8, R6.reuse, 0xffffffc1 ;  /* 0xffffffc106087836 */ /* 0x040fe20000000000 */
[----:B------:R-:W-:Y:S01]  /*0100*/  IADD3 R10, PT, PT, R6, -0x41, RZ ;  /* 0xffffffbf060a7810 */ /* 0x000fe20007ffe0ff */
[----:B------:R-:W-:Y:S01]  /*0110*/  HFMA2 R12, -RZ, RZ, 0, 0 ;  /* 0x00000000ff0c7431 */ /* 0x000fe200000001ff */
[C---:B------:R-:W-:Y:S01]  /*0120*/  ISETP.LT.U32.OR P4, PT, R3.reuse, -0x40, P0 ;  /* 0xffffffc00300780c */ /* 0x040fe20000781470 */
[----:B------:R-:W1:Y:S01]  /*0130*/  LDCU.64 UR4, c[0x0][0x358] ;  /* 0x00006b00ff0477ac */ /* 0x000e620008000a00 */
[----:B------:R-:W-:Y:S02]  /*0140*/  LOP3.LUT R0, R3, R8, RZ, 0xc0, !PT ;  /* 0x0000000803007212 */ /* 0x000fe400078ec0ff */
[----:B------:R-:W-:-:S02]  /*0150*/  ISETP.NE.AND P1, PT, R7, RZ, PT ;  /* 0x000000ff0700720c */ /* 0x000fc40003f25270 */
[----:B------:R-:W-:Y:S02]  /*0160*/  LOP3.LUT R3, R3, R10, RZ, 0xc0, !PT ;  /* 0x0000000a03037212 */ /* 0x000fe400078ec0ff */
[----:B------:R-:W-:Y:S01]  /*0170*/  ISETP.GE.U32.AND P3, PT, R0, -0x40, PT ;  /* 0xffffffc00000780c */ /* 0x000fe20003f66070 */
[----:B------:R-:W-:Y:S01]  /*0180*/  IMAD.MOV.U32 R0, RZ, RZ, RZ ;  /* 0x000000ffff007224 */ /* 0x000fe200078e00ff */
[----:B------:R-:W-:Y:S02]  /*0190*/  ISETP.LT.U32.OR P5, PT, R8, -0x40, !P1 ;  /* 0xffffffc00800780c */ /* 0x000fe40004fa1470 */
[----:B------:R-:W-:Y:S02]  /*01a0*/  ISETP.GE.U32.AND P2, PT, R3, -0x40, PT ;  /* 0xffffffc00300780c */ /* 0x000fe40003f46070 */
[----:B------:R-:W-:Y:S02]  /*01b0*/  ISETP.EQ.OR P0, PT, R7, RZ, P0 ;  /* 0x000000ff0700720c */ /* 0x000fe40000702670 */
[----:B------:R-:W-:-:S02]  /*01c0*/  ISETP.LT.U32.OR P1, PT, R10, -0x40, !P1 ;  /* 0xffffffc00a00780c */ /* 0x000fc40004f21470 */
[----:B------:R-:W-:-:S11]  /*01d0*/  LEA R11, R7, 0x40, 0x6 ;  /* 0x00000040070b7811 */ /* 0x000fd600078e30ff */
.L_x_0:
[----:B------:R-:W2:Y:S01]  /*01e0*/  LDC.64 R4, c[0x0][0x380] ;  /* 0x0000e000ff047b82 */ /* 0x000ea20000000a00 */
[C---:B------:R-:W-:Y:S01]  /*01f0*/  LEA R13, R12.reuse, 0x1, 0xc ;  /* 0x000000010c0d7811 */ /* 0x040fe200078e60ff */
[----:B0-----:R-:W-:Y:S01]  /*0200*/  IMAD R14, R12, 0x4, R9 ;  /* 0x000000040c0e7824 */ /* 0x001fe200078e0209 */
[----:B------:R-:W-:Y:S02]  /*0210*/  ISETP.GE.U32.AND P6, PT, R8, -0x40, PT ;  /* 0xffffffc00800780c */ /* 0x000fe40003fc6070 */
[----:B------:R-:W-:Y:S01]  /*0220*/  IADD3 R15, PT, PT, R6, R13, R11 ;  /* 0x0000000d060f7210 */ /* 0x000fe20007ffe00b */
[----:B------:R-:W-:Y:S02]  /*0230*/  IMAD R13, R14, 0x9, RZ ;  /* 0x000000090e0d7824 */ /* 0x000fe400078e02ff */
[----:B------:R-:W0:Y:S02]  /*0240*/  LDC.64 R2, c[0x0][0x388] ;  /* 0x0000e200ff027b82 */ /* 0x000e240000000a00 */
[----:B--2---:R-:W-:-:S05]  /*0250*/  IMAD.WIDE R4, R15, 0x4, R4 ;  /* 0x000000040f047825 */ /* 0x004fca00078e0204 */
[----:B-1----:R-:W2:Y:S01]  /*0260*/  @!P4 LDG.E.CONSTANT R15, desc[UR4][R4.64+-0x4] ;  /* 0xfffffc04040fc981 */ /* 0x002ea2000c1e9900 */
[----:B0-----:R-:W-:-:S03]  /*0270*/  IMAD.WIDE.U32 R2, R13, 0x4, R2 ;  /* 0x000000040d027825 */ /* 0x001fc600078e0002 */
[----:B------:R-:W3:Y:S04]  /*0280*/  @P2 LDG.E.CONSTANT R17, desc[UR4][R4.64+-0x8] ;  /* 0xfffff80404112981 */ /* 0x000ee8000c1e9900 */
[----:B------:R-:W4:Y:S04]  /*0290*/  @P3 LDG.E.CONSTANT R13, desc[UR4][R4.64] ;  /* 0x00000004040d3981 */ /* 0x000f28000c1e9900 */
[----:B------:R-:W4:Y:S04]  /*02a0*/  @P3 LDG.E.CONSTANT R14, desc[UR4][R2.64] ;  /* 0x00000004020e3981 */ /* 0x000f28000c1e9900 */
[----:B------:R-:W2:Y:S04]  /*02b0*/  @!P4 LDG.E.CONSTANT R16, desc[UR4][R2.64+0x4] ;  /* 0x000004040210c981 */ /* 0x000ea8000c1e9900 */
[----:B------:R-:W3:Y:S04]  /*02c0*/  @P2 LDG.E.CONSTANT R18, desc[UR4][R2.64+0x8] ;  /* 0x0000080402122981 */ /* 0x000ee8000c1e9900 */
[----:B------:R-:W5:Y:S04]  /*02d0*/  @P6 LDG.E.CONSTANT R19, desc[UR4][R4.64+-0x100] ;  /* 0xffff000404136981 */ /* 0x000f68000c1e9900 */
[----:B------:R-:W5:Y:S01]  /*02e0*/  @P6 LDG.E.CONSTANT R20, desc[UR4][R2.64+0xc] ;  /* 0x00000c0402146981 */ /* 0x000f62000c1e9900 */
[----:B----4-:R-:W-:-:S04]  /*02f0*/  @P3 FFMA R0, R13, R14, R0 ;  /* 0x0000000e0d003223 */ /* 0x010fc80000000000 */
[----:B--2---:R-:W-:Y:S02]  /*0300*/  @!P4 FFMA R0, R15, R16, R0 ;  /* 0x000000100f00c223 */ /* 0x004fe40000000000 */
[----:B------:R-:W2:Y:S02]  /*0310*/  @!P5 LDG.E.CONSTANT R15, desc[UR4][R4.64+-0x200] ;  /* 0xfffe0004040fd981 */ /* 0x000ea4000c1e9900 */
[----:B---3--:R-:W-:Y:S02]  /*0320*/  @P2 FFMA R0, R17, R18, R0 ;  /* 0x0000001211002223 */ /* 0x008fe40000000000 */
[----:B------:R-:W2:Y:S04]  /*0330*/  @!P5 LDG.E.CONSTANT R16, desc[UR4][R2.64+0x18] ;  /* 0x000018040210d981 */ /* 0x000ea8000c1e9900 */
[----:B------:R-:W3:Y:S01]  /*0340*/  @!P0 LDG.E.CONSTANT R17, desc[UR4][R4.64+-0x204] ;  /* 0xfffdfc0404118981 */ /* 0x000ee2000c1e9900 */
[----:B-----5:R-:W-:Y:S01]  /*0350*/  @P6 FFMA R0, R19, R20, R0 ;  /* 0x0000001413006223 */ /* 0x020fe20000000000 */
[----:B------:R-:W-:-:S02]  /*0360*/  ISETP.GT.U32.AND P6, PT, R6, 0x3f, PT ;  /* 0x0000003f0600780c */ /* 0x000fc40003fc4070 */
[----:B------:R-:W3:Y:S04]  /*0370*/  @!P0 LDG.E.CONSTANT R18, desc[UR4][R2.64+0x1c] ;  /* 0x00001c0402128981 */ /* 0x000ee8000c1e9900 */
[----:B------:R-:W4:Y:S04]  /*0380*/  @!P1 LDG.E.CONSTANT R19, desc[UR4][R4.64+-0x208] ;  /* 0xfffdf80404139981 */ /* 0x000f28000c1e9900 */
[----:B------:R-:W4:Y:S04]  /*0390*/  @!P1 LDG.E.CONSTANT R20, desc[UR4][R2.64+0x20] ;  /* 0x0000200402149981 */ /* 0x000f28000c1e9900 */
[----:B------:R-:W5:Y:S04]  /*03a0*/  @!P6 LDG.E.CONSTANT R13, desc[UR4][R4.64+-0x104] ;  /* 0xfffefc04040de981 */ /* 0x000f68000c1e9900 */
[----:B------:R-:W5:Y:S02]  /*03b0*/  @!P6 LDG.E.CONSTANT R14, desc[UR4][R2.64+0x10] ;  /* 0x00001004020ee981 */ /* 0x000f64000c1e9900 */
[----:B-----5:R-:W-:Y:S01]  /*03c0*/  @!P6 FFMA R0, R13, R14, R0 ;  /* 0x0000000e0d00e223 */ /* 0x020fe20000000000 */
[----:B------:R-:W-:-:S13]  /*03d0*/  ISETP.GE.U32.AND P6, PT, R10, -0x40, PT ;  /* 0xffffffc00a00780c */ /* 0x000fda0003fc6070 */
[----:B------:R-:W5:Y:S04]  /*03e0*/  @P6 LDG.E.CONSTANT R13, desc[UR4][R4.64+-0x108] ;  /* 0xfffef804040d6981 */ /* 0x000f68000c1e9900 */
[----:B------:R-:W5:Y:S01]  /*03f0*/  @P6 LDG.E.CONSTANT R14, desc[UR4][R2.64+0x14] ;  /* 0x00001404020e6981 */ /* 0x000f62000c1e9900 */
[----:B------:R-:W-:Y:S01]  /*0400*/  IADD3 R12, PT, PT, R12, 0x1, RZ ;  /* 0x000000010c0c7810 */ /* 0x000fe20007ffe0ff */
[----:B-----5:R-:W-:-:S03]  /*0410*/  @P6 FFMA R0, R13, R14, R0 ;  /* 0x0000000e0d006223 */ /* 0x020fc60000000000 */
[----:B------:R-:W-:Y:S01]  /*0420*/  ISETP.NE.AND P6, PT, R12, 0x8, PT ;  /* 0x000000080c00780c */ /* 0x000fe20003fc5270 */
[----:B--2---:R-:W-:-:S04]  /*0430*/  @!P5 FFMA R0, R15, R16, R0 ;  /* 0x000000100f00d223 */ /* 0x004fc80000000000 */
[----:B---3--:R-:W-:-:S04]  /*0440*/  @!P0 FFMA R0, R17, R18, R0 ;  /* 0x0000001211008223 */ /* 0x008fc80000000000 */
[----:B----4-:R-:W-:-:S04]  /*0450*/  @!P1 FFMA R0, R19, R20, R0 ;  /* 0x0000001413009223 */ /* 0x010fc80000000000 */
[----:B------:R-:W-:Y:S05]  /*0460*/  @P6 BRA `(.L_x_0) ;  /* 0xfffffffc005c6947 */ /* 0x000fea000383ffff */
[----:B------:R-:W0:Y:S01]  /*0470*/  LDC.64 R2, c[0x0][0x390] ;  /* 0x0000e400ff027b82 */ /* 0x000e220000000a00 */
[----:B------:R-:W-:-:S05]  /*0480*/  IMAD R6, R9, 0x1000, R6 ;  /* 0x0000100009067824 */ /* 0x000fca00078e0206 */
[----:B------:R-:W-:-:S05]  /*0490*/  LEA R7, R7, R6, 0x6 ;  /* 0x0000000607077211 */ /* 0x000fca00078e30ff */
[----:B0-----:R-:W-:-:S05]  /*04a0*/  IMAD.WIDE R2, R7, 0x4, R2 ;  /* 0x0000000407027825 */ /* 0x001fca00078e0202 */
[----:B------:R-:W-:Y:S01]  /*04b0*/  STG.E desc[UR4][R2.64], R0 ;  /* 0x0000000002007986 */ /* 0x000fe2000c101904 */
[----:B------:R-:W-:Y:S05]  /*04c0*/  EXIT ;  /* 0x000000000000794d */ /* 0x000fea0003800000 */
.L_x_1:
[----:B------:R-:W-:-:S00]  /*04d0*/  BRA `(.L_x_1) ;  /* 0xfffffffc00fc7947 */ /* 0x000fc0000383ffff */
[----:B------:R-:W-:-:S00]  /*04e0*/  NOP ;  /* 0x0000000000007918 */ /* 0x000fc00000000000 */
        /* <DEDUP_REMOVED lines=9> */
.L_x_68:


//--------------------- .text._Z11conv3_bwd_wILi4ELi8EEvPKfS1_Pf --------------------------
	.section	.text._Z11conv3_bwd_wILi4ELi8EEvPKfS1_Pf,"ax",@progbits
	.align	128
        .global         _Z11conv3_bwd_wILi4ELi8EEvPKfS1_Pf
        .type           _Z11conv3_bwd_wILi4ELi8EEvPKfS1_Pf,@function
        .size           _Z11conv3_bwd_wILi4ELi8EEvPKfS1_Pf,(.L_x_69 - _Z11conv3_bwd_wILi4ELi8EEvPKfS1_Pf)
        .other          _Z11conv3_bwd_wILi4ELi8EEvPKfS1_Pf,@"STO_CUDA_ENTRY STV_DEFAULT"
_Z11conv3_bwd_wILi4ELi8EEvPKfS1_Pf:
.text._Z11conv3_bwd_wILi4ELi8EEvPKfS1_Pf:
[----:B------:R-:W-:Y:S01]  /*0000*/  LDC R1, c[0x0][0x37c] ;  /* 0x0000df00ff017b82 */ /* 0x000fe20000000800 */
[----:B------:R-:W0:Y:S01]  /*0010*/  S2R R6, SR_TID.X ;  /* 0x0000000000067919 */ /* 0x000e220000002100 */
[----:B------:R-:W-:Y:S01]  /*0020*/  IMAD.MOV.U32 R9, RZ, RZ, RZ ;  /* 0x000000ffff097224 */ /* 0x000fe200078e00ff */
[----:B------:R-:W1:Y:S01]  /*0030*/  LDCU.64 UR4, c[0x0][0x358] ;  /* 0x00006b00ff0477ac */ /* 0x000e620008000a00 */
[----:B------:R-:W2:Y:S01]  /*0040*/  S2R R3, SR_CTAID.X ;  /* 0x0000000000037919 */ /* 0x000ea20000002500 */
[----:B------:R-:W3:Y:S01]  /*0050*/  LDCU.64 UR6, c[0x0][0x380] ;  /* 0x00007000ff0677ac */ /* 0x000ee20008000a00 */
[----:B------:R-:W4:Y:S01]  /*0060*/  S2R R4, SR_CTAID.Y ;  /* 0x0000000000047919 */ /* 0x000f220000002600 */
[----:B0-----:R-:W-:-:S05]  /*0070*/  LOP3.LUT R0, R6, 0xffff, RZ, 0xc0, !PT ;  /* 0x0000ffff06007812 */ /* 0x001fca00078ec0ff */
[----:B------:R-:W-:-:S05]  /*0080*/  IMAD R0, R0, 0x5556, RZ ;  /* 0x0000555600007824 */ /* 0x000fca00078e02ff */
[----:B------:R-:W-:-:S04]  /*0090*/  SHF.R.U32.HI R2, RZ, 0x10, R0 ;  /* 0x00000010ff027819 */ /* 0x000fc80000011600 */
[----:B------:R-:W-:-:S05]  /*00a0*/  PRMT R0, R2, 0x9910, RZ ;  /* 0x0000991002007816 */ /* 0x000fca00000000ff */
[----:B------:R-:W-:-:S04]  /*00b0*/  IMAD R0, R0, 0x3, RZ ;  /* 0x0000000300007824 */ /* 0x000fc800078e02ff */
[----:B------:R-:W-:-:S05]  /*00c0*/  IMAD.MOV R0, RZ, RZ, -R0 ;  /* 0x000000ffff007224 */ /* 0x000fca00078e0a00 */
[----:B------:R-:W-:Y:S01]  /*00d0*/  PRMT R5, R0, 0x7710, RZ ;  /* 0x0000771000057816 */ /* 0x000fe200000000ff */
[----:B------:R-:W-:-:S04]  /*00e0*/  IMAD.MOV.U32 R0, RZ, RZ, RZ ;  /* 0x000000ffff007224 */ /* 0x000fc800078e00ff */
[----:B------:R-:W-:-:S05]  /*00f0*/  IMAD.IADD R5, R5, 0x1, R6 ;  /* 0x0000000105057824 */ /* 0x000fca00078e0206 */
[----:B------:R-:W-:-:S05]  /*0100*/  LOP3.LUT R5, R5, 0xffff, RZ, 0xc0, !PT ;  /* 0x0000ffff05057812 */ /* 0x000fca00078ec0ff */
[----:B-1234-:R-:W-:-:S07]  /*0110*/  VIADD R6, R5, 0xffffffbf ;  /* 0xffffffbf05067836 */ /* 0x01efce0000000000 */
.L_x_2:
[----:B------:R-:W-:Y:S01]  /*0120*/  IMAD.IADD R7, R2, 0x1, R9 ;  /* 0x0000000102077824 */ /* 0x000fe200078e0209 */
[----:B------:R-:W0:Y:S03]  /*0130*/  LDC.64 R18, c[0x0][0x388] ;  /* 0x0000e200ff127b82 */ /* 0x000e260000000a00 */
[C---:B------:R-:W-:Y:S01]  /*0140*/  VIADD R10, R7.reuse, 0xffffffbf ;  /* 0xffffffbf070a7836 */ /* 0x040fe20000000000 */
[----:B------:R-:W-:-:S04]  /*0150*/  LEA R7, R7, 0xffffffc0, 0x6 ;  /* 0xffffffc007077811 */ /* 0x000fc800078e30ff */
[----:B------:R-:W-:Y:S02]  /*0160*/  VIMNMX.U32 R8, PT, PT, R10, R6, PT ;  /* 0x000000060a087248 */ /* 0x000fe40003fe0000 */
[----:B------:R-:W-:Y:S02]  /*0170*/  LEA R24, P0, R4, R7, 0xc ;  /* 0x0000000704187211 */ /* 0x000fe400078060ff */
[----:B------:R-:W-:Y:S01]  /*0180*/  ISETP.GE.U32.AND P1, PT, R8, -0x40, PT ;  /* 0xffffffc00800780c */ /* 0x000fe20003f26070 */
[----:B------:R-:W-:Y:S01]  /*0190*/  IMAD R8, R3, 0x40, R9 ;  /* 0x0000004003087824 */ /* 0x000fe200078e0209 */
[----:B------:R-:W-:Y:S02]  /*01a0*/  LEA.HI.X.SX32 R20, R7, RZ, 0x1, P0 ;  /* 0x000000ff07147211 */ /* 0x000fe400000f0eff */
[----:B------:R-:W-:Y:S01]  /*01b0*/  IADD3 R11, P0, PT, R5, R24, RZ ;  /* 0x00000018050b7210 */ /* 0x000fe20007f1e0ff */
[----:B------:R-:W-:-:S03]  /*01c0*/  IMAD.SHL.U32 R7, R8, 0x40, RZ ;  /* 0x0000004008077824 */ /* 0x000fc600078e00ff */
[----:B------:R-:W-:Y:S02]  /*01d0*/  LEA.HI.X.SX32 R8, R5, R20, 0x1, P0 ;  /* 0x0000001405087211 */ /* 0x000fe400000f0eff */
[----:B------:R-:W-:-:S03]  /*01e0*/  LEA R22, P0, R11, UR6, 0x2 ;  /* 0x000000060b167c11 */ /* 0x000fc6000f8010ff */
[----:B------:R-:W1:Y:S01]  /*01f0*/  @P1 LDC.64 R12, c[0x0][0x388] ;  /* 0x0000e200ff0c1b82 */ /* 0x000e620000000a00 */
[----:B------:R-:W-:-:S05]  /*0200*/  LEA.HI.X R23, R11, UR7, R8, 0x2, P0 ;  /* 0x000000070b177c11 */ /* 0x000fca00080f1408 */
[----:B------:R-:W2:Y:S01]  /*0210*/  @P1 LDG.E.CONSTANT R15, desc[UR4][R22.64+-0x4] ;  /* 0xfffffc04160f1981 */ /* 0x000ea2000c1e9900 */
[----:B-1----:R-:W-:-:S05]  /*0220*/  @P1 IMAD.WIDE R12, R7, 0x4, R12 ;  /* 0x00000004070c1825 */ /* 0x002fca00078e020c */
[----:B------:R-:W2:Y:S01]  /*0230*/  @P1 LDG.E.CONSTANT R14, desc[UR4][R12.64] ;  /* 0x000000040c0e1981 */ /* 0x000ea2000c1e9900 */
[----:B------:R-:W-:-:S04]  /*0240*/  ISETP.GT.U32.AND P0, PT, R5, 0x3f, PT ;  /* 0x0000003f0500780c */ /* 0x000fc80003f04070 */
[----:B------:R-:W-:Y:S02]  /*0250*/  ISETP.LT.U32.OR P0, PT, R10, -0x40, P0 ;  /* 0xffffffc00a00780c */ /* 0x000fe40000701470 */
[----:B------:R-:W-:Y:S02]  /*0260*/  SHF.R.S32.HI R8, RZ, 0x1f, R7 ;  /* 0x0000001fff087819 */ /* 0x000fe40000011407 */
[----:B0-----:R-:W-:-:S04]  /*0270*/  LEA R16, P2, R7, R18, 0x2 ;  /* 0x0000001207107211 */ /* 0x001fc800078410ff */
[----:B------:R-:W-:Y:S02]  /*0280*/  LEA.HI.X R17, R7, R19, R8, 0x2, P2 ;  /* 0x0000001307117211 */ /* 0x000fe400010f1408 */
[----:B------:R-:W-:-:S03]  /*0290*/  VIADDMNMX.U32 R11, R5, 0xffffffc1, R10, PT ;  /* 0xffffffc1050b7846 */ /* 0x000fc6000380000a */
[----:B------:R-:W3:Y:S04]  /*02a0*/  @!P0 LDG.E.CONSTANT R21, desc[UR4][R16.64+0x4] ;  /* 0x0000040410158981 */ /* 0x000ee8000c1e9900 */
[----:B------:R-:W3:Y:S01]  /*02b0*/  @!P0 LDG.E.CONSTANT R25, desc[UR4][R22.64] ;  /* 0x0000000416198981 */ /* 0x000ee2000c1e9900 */
[----:B------:R-:W-:Y:S02]  /*02c0*/  ISETP.GE.U32.AND P2, PT, R11, -0x40, PT ;  /* 0xffffffc00b00780c */ /* 0x000fe40003f46070 */
[----:B------:R-:W-:-:S04]  /*02d0*/  VIADDMNMX.U32 R11, R5, 0xffffffc2, R10, PT ;  /* 0xffffffc2050b7846 */ /* 0x000fc8000380000a */
[----:B------:R-:W-:-:S07]  /*02e0*/  ISETP.GE.U32.AND P4, PT, R11, -0x40, PT ;  /* 0xffffffc00b00780c */ /* 0x000fce0003f86070 */
[----:B------:R-:W4:Y:S04]  /*02f0*/  @P2 LDG.E.CONSTANT R12, desc[UR4][R16.64+0x8] ;  /* 0x00000804100c2981 */ /* 0x000f28000c1e9900 */
[----:B------:R-:W4:Y:S04]  /*0300*/  @P2 LDG.E.CONSTANT R27, desc[UR4][R22.64+0x4] ;  /* 0x00000404161b2981 */ /* 0x000f28000c1e9900 */
[----:B------:R-:W5:Y:S04]  /*0310*/  @P4 LDG.E.CONSTANT R11, desc[UR4][R16.64+0xc] ;  /* 0x00000c04100b4981 */ /* 0x000f68000c1e9900 */
[----:B------:R-:W5:Y:S01]  /*0320*/  @P4 LDG.E.CONSTANT R13, desc[UR4][R22.64+0x8] ;  /* 0x00000804160d4981 */ /* 0x000f62000c1e9900 */
[----:B--2---:R-:W-:Y:S01]  /*0330*/  @P1 FFMA R0, R15, R14, R0 ;  /* 0x0000000e0f001223 */ /* 0x004fe20000000000 */
[----:B------:R-:W-:-:S04]  /*0340*/  VIADDMNMX.U32 R14, R5, 0xffffffc3, R10, PT ;  /* 0xffffffc3050e7846 */ /* 0x000fc8000380000a */
[----:B------:R-:W-:-:S13]  /*0350*/  ISETP.GE.U32.AND P3, PT, R14, -0x40, PT ;  /* 0xffffffc00e00780c */ /* 0x000fda0003f66070 */
[----:B------:R-:W2:Y:S04]  /*0360*/  @P3 LDG.E.CONSTANT R15, desc[UR4][R16.64+0x10] ;  /* 0x00001004100f3981 */ /* 0x000ea8000c1e9900 */
[----:B------:R-:W2:Y:S01]  /*0370*/  @P3 LDG.E.CONSTANT R14, desc[UR4][R22.64+0xc] ;  /* 0x00000c04160e3981 */ /* 0x000ea2000c1e9900 */
[----:B---3--:R-:W-:Y:S01]  /*0380*/  @!P0 FFMA R0, R25, R21, R0 ;  /* 0x0000001519008223 */ /* 0x008fe20000000000 */
[----:B------:R-:W-:-:S04]  /*0390*/  VIADDMNMX.U32 R21, R5, 0xffffffc4, R10, PT ;  /* 0xffffffc405157846 */ /* 0x000fc8000380000a */
[----:B------:R-:W-:Y:S02]  /*03a0*/  ISETP.GE.U32.AND P5, PT, R21, -0x40, PT ;  /* 0xffffffc01500780c */ /* 0x000fe40003fa6070 */
[----:B------:R-:W-:-:S04]  /*03b0*/  VIADDMNMX.U32 R21, R5, 0xffffffc5, R10, PT ;  /* 0xffffffc505157846 */ /* 0x000fc8000380000a */
[----:B------:R-:W-:Y:S01]  /*03c0*/  ISETP.GE.U32.AND P1, PT, R21, -0x40, PT ;  /* 0xffffffc01500780c */ /* 0x000fe20003f26070 */
[----:B----4-:R-:W-:-:S06]  /*03d0*/  @P2 FFMA R0, R27, R12, R0 ;  /* 0x0000000c1b002223 */ /* 0x010fcc0000000000 */
[----:B------:R-:W3:Y:S04]  /*03e0*/  @P5 LDG.E.CONSTANT R29, desc[UR4][R22.64+0x10] ;  /* 0x00001004161d5981 */ /* 0x000ee8000c1e9900 */
[----:B------:R-:W3:Y:S01]  /*03f0*/  @P5 LDG.E.CONSTANT R27, desc[UR4][R16.64+0x14] ;  /* 0x00001404101b5981 */ /* 0x000ee2000c1e9900 */
[----:B------:R-:W-:Y:S01]  /*0400*/  VIADDMNMX.U32 R12, R5, 0xffffffc6, R10, PT ;  /* 0xffffffc6050c7846 */ /* 0x000fe2000380000a */
[----:B-----5:R-:W-:Y:S02]  /*0410*/  @P4 FFMA R0, R13, R11, R0 ;  /* 0x0000000b0d004223 */ /* 0x020fe40000000000 */
[----:B------:R-:W4:Y:S04]  /*0420*/  @P1 LDG.E.CONSTANT R21, desc[UR4][R22.64+0x14] ;  /* 0x0000140416151981 */ /* 0x000f28000c1e9900 */
[----:B------:R-:W4:Y:S01]  /*0430*/  @P1 LDG.E.CONSTANT R11, desc[UR4][R16.64+0x18] ;  /* 0x00001804100b1981 */ /* 0x000f22000c1e9900 */
[----:B------:R-:W-:-:S13]  /*0440*/  ISETP.GE.U32.AND P2, PT, R12, -0x40, PT ;  /* 0xffffffc00c00780c */ /* 0x000fda0003f46070 */
[----:B------:R0:W5:Y:S04]  /*0450*/  @P2 LDG.E.CONSTANT R25, desc[UR4][R22.64+0x18] ;  /* 0x0000180416192981 */ /* 0x000168000c1e9900 */
[----:B------:R1:W5:Y:S01]  /*0460*/  @P2 LDG.E.CONSTANT R26, desc[UR4][R16.64+0x1c] ;  /* 0x00001c04101a2981 */ /* 0x000362000c1e9900 */
[----:B------:R-:W-:-:S04]  /*0470*/  VIADDMNMX.U32 R12, R5, 0xffffffc7, R10, PT ;  /* 0xffffffc7050c7846 */ /* 0x000fc8000380000a */
[----:B------:R-:W-:Y:S01]  /*0480*/  ISETP.GE.U32.AND P4, PT, R12, -0x40, PT ;  /* 0xffffffc00c00780c */ /* 0x000fe20003f86070 */
[----:B------:R-:W-:-:S12]  /*0490*/  VIADD R28, R5, 0x8 ;  /* 0x00000008051c7836 */ /* 0x000fd80000000000 */
[----:B------:R-:W1:Y:S01]  /*04a0*/  @P4 LDC.64 R12, c[0x0][0x388] ;  /* 0x0000e200ff0c4b82 */ /* 0x000e620000000a00 */
[----:B0-----:R-:W-:-:S04]  /*04b0*/  @P4 VIADD R23, R7, 0x8 ;  /* 0x0000000807174836 */ /* 0x001fc80000000000 */
[----:B-1----:R-:W-:-:S06]  /*04c0*/  @P4 IMAD.WIDE R12, R23, 0x4, R12 ;  /* 0x00000004170c4825 */ /* 0x002fcc00078e020c */
[----:B------:R-:W5:Y:S01]  /*04d0*/  @P4 LDG.E.CONSTANT R13, desc[UR4][R12.64] ;  /* 0x000000040c0d4981 */ /* 0x000f62000c1e9900 */
[----:B--2---:R-:W-:Y:S01]  /*04e0*/  @P3 FFMA R0, R14, R15, R0 ;  /* 0x0000000f0e003223 */ /* 0x004fe20000000000 */
[----:B------:R-:W-:-:S04]  /*04f0*/  IADD3 R15, P0, PT, R28, R24, RZ ;  /* 0x000000181c0f7210 */ /* 0x000fc80007f1e0ff */
[----:B------:R-:W-:Y:S02]  /*0500*/  LEA.HI.X.SX32 R16, R28, R20, 0x1, P0 ;  /* 0x000000141c107211 */ /* 0x000fe400000f0eff */
[----:B------:R-:W-:-:S04]  /*0510*/  LEA R14, P0, R15, UR6, 0x2 ;  /* 0x000000060f0e7c11 */ /* 0x000fc8000f8010ff */
[----:B------:R-:W-:-:S05]  /*0520*/  LEA.HI.X R15, R15, UR7, R16, 0x2, P0 ;  /* 0x000000070f0f7c11 */ /* 0x000fca00080f1410 */
[----:B------:R-:W2:Y:S01]  /*0530*/  @P4 LDG.E.CONSTANT R17, desc[UR4][R14.64+-0x4] ;  /* 0xfffffc040e114981 */ /* 0x000ea2000c1e9900 */
[----:B------:R-:W-:Y:S02]  /*0540*/  ISETP.GT.U32.AND P0, PT, R28, 0x3f, PT ;  /* 0x0000003f1c00780c */ /* 0x000fe40003f04070 */
[----:B------:R-:W-:Y:S02]  /*0550*/  IADD3 R16, P3, PT, R7, 0x8, RZ ;  /* 0x0000000807107810 */ /* 0x000fe40007f7e0ff */
[----:B------:R-:W-:-:S03]  /*0560*/  ISETP.LT.U32.OR P0, PT, R10, -0x40, P0 ;  /* 0xffffffc00a00780c */ /* 0x000fc60000701470 */
[----:B------:R-:W-:Y:S01]  /*0570*/  IMAD.X R23, RZ, RZ, R8, P3 ;  /* 0x000000ffff177224 */ /* 0x000fe200018e0608 */
[----:B------:R-:W-:Y:S01]  /*0580*/  LEA R22, P3, R16, R18, 0x2 ;  /* 0x0000001210167211 */ /* 0x000fe200078610ff */
[----:B---3--:R-:W-:-:S03]  /*0590*/  @P5 FFMA R0, R29, R27, R0 ;  /* 0x0000001b1d005223 */ /* 0x008fc60000000000 */
[----:B------:R-:W-:Y:S01]  /*05a0*/  LEA.HI.X R23, R16, R19, R23, 0x2, P3 ;  /* 0x0000001310177211 */ /* 0x000fe200018f1417 */
[----:B----4-:R-:W-:Y:S01]  /*05b0*/  @P1 FFMA R0, R21, R11, R0 ;  /* 0x0000000b15001223 */ /* 0x010fe20000000000 */
[----:B------:R-:W-:-:S03]  /*05c0*/  VIADDMNMX.U32 R16, R5, 0xffffffc9, R10, PT ;  /* 0xffffffc905107846 */ /* 0x000fc6000380000a */
[----:B------:R-:W3:Y:S04]  /*05d0*/  @!P0 LDG.E.CONSTANT R12, desc[UR4][R22.64+0x4] ;  /* 0x00000404160c8981 */ /* 0x000ee8000c1e9900 */
[----:B------:R-:W3:Y:S01]  /*05e0*/  @!P0 LDG.E.CONSTANT R11, desc[UR4][R14.64] ;  /* 0x000000040e0b8981 */ /* 0x000ee2000c1e9900 */
[----:B------:R-:W-:Y:S02]  /*05f0*/  ISETP.GE.U32.AND P1, PT, R16, -0x40, PT ;  /* 0xffffffc01000780c */ /* 0x000fe40003f26070 */
[----:B------:R-:W-:-:S04]  /*0600*/  VIADDMNMX.U32 R16, R5, 0xffffffca, R10, PT ;  /* 0xffffffca05107846 */ /* 0x000fc8000380000a */
[----:B------:R-:W-:Y:S01]  /*0610*/  ISETP.GE.U32.AND P3, PT, R16, -0x40, PT ;  /* 0xffffffc01000780c */ /* 0x000fe20003f66070 */
[----:B-----5:R-:W-:-:S06]  /*0620*/  @P2 FFMA R0, R25, R26, R0 ;  /* 0x0000001a19002223 */ /* 0x020fcc0000000000 */
        /* <DEDUP_REMOVED lines=75> */
[----:B------:R-:W5:Y:S01]  /*0ae0*/  @P2 LDG.E.CONSTANT R26, desc[UR4][R22.64+0x1c] ;  /* 0x00001c04161a2981 */ /* 0x000f62000c1e9900 */
[----:B------:R-:W-:-:S04]  /*0af0*/  VIADDMNMX.U32 R12, R5, 0xffffffd7, R10, PT ;  /* 0xffffffd7050c7846 */ /* 0x000fc8000380000a */
[----:B------:R-:W-:Y:S01]  /*0b00*/  ISETP.GE.U32.AND P4, PT, R12, -0x40, PT ;  /* 0xffffffc00c00780c */ /* 0x000fe20003f86070 */
[----:B------:R-:W-:-:S12]  /*0b10*/  VIADD R28, R5, 0x18 ;  /* 0x00000018051c7836 */ /* 0x000fd80000000000 */
[----:B------:R-:W1:Y:S01]  /*0b20*/  @P4 LDC.64 R12, c[0x0][0x388] ;  /* 0x0000e200ff0c4b82 */ /* 0x000e620000000a00 */
[----:B0-----:R-:W-:-:S04]  /*0b30*/  @P4 VIADD R17, R7, 0x18 ;  /* 0x0000001807114836 */ /* 0x001fc80000000000 */
[----:B-1----:R-:W-:-:S06]  /*0b40*/  @P4 IMAD.WIDE R12, R17, 0x4, R12 ;  /* 0x00000004110c4825 */ /* 0x002fcc00078e020c */
[----:B------:R0:W5:Y:S02]  /*0b50*/  @P4 LDG.E.CONSTANT R13, desc[UR4][R12.64] ;  /* 0x000000040c0d4981 */ /* 0x000164000c1e9900 */
[----:B0-----:R-:W-:Y:S01]  /*0b60*/  VIADDMNMX.U32 R12, R5, 0xffffffda, R10, PT ;  /* 0xffffffda050c7846 */ /* 0x001fe2000380000a */
        /* <DEDUP_REMOVED lines=18> */
[----:B------:R-:W-:Y:S01]  /*0c90*/  ISETP.GE.U32.AND P3, PT, R12, -0x40, PT ;  /* 0xffffffc00c00780c */ /* 0x000fe20003f66070 */
[----:B-----5:R-:W-:-:S10]  /*0ca0*/  @P2 FFMA R0, R27, R26, R0 ;  /* 0x0000001a1b002223 */ /* 0x020fd40000000000 */
        /* <DEDUP_REMOVED lines=17> */
[----:B-----5:R-:W-:-:S03]  /*0dc0*/  @P3 FFMA R0, R12, R27, R0 ;  /* 0x0000001b0c003223 */ /* 0x020fc60000000000 */
[----:B------:R-:W4:Y:S01]  /*0dd0*/  @P2 LDG.E.CONSTANT R11, desc[UR4][R22.64+0x18] ;  /* 0x00001804160b2981 */ /* 0x000f22000c1e9900 */
[----:B------:R-:W-:-:S03]  /*0de0*/  VIADDMNMX.U32 R12, R5, 0xffffffde, R10, PT ;  /* 0xffffffde050c7846 */ /* 0x000fc6000380000a */
        /* <DEDUP_REMOVED lines=50> */
[----:B-----5:R-:W-:-:S03]  /*1110*/  @P2 FFMA R0, R29, R21, R0 ;  /* 0x000000151d002223 */ /* 0x020fc60000000000 */
[----:B------:R-:W-:Y:S01]  /*1120*/  ISETP.GE.U32.AND P4, PT, R11, -0x40, PT ;  /* 0xffffffc00b00780c */ /* 0x000fe20003f86070 */
[----:B------:R-:W4:Y:S04]  /*1130*/  @P3 LDG.E.CONSTANT R21, desc[UR4][R16.64+0x14] ;  /* 0x0000140410153981 */ /* 0x000f28000c1e9900 */
[----:B------:R-:W4:Y:S01]  /*1140*/  @P3 LDG.E.CONSTANT R11, desc[UR4][R22.64+0x18] ;  /* 0x00001804160b3981 */ /* 0x000f22000c1e9900 */
[----:B------:R-:W-:-:S04]  /*1150*/  VIADDMNMX.U32 R12, R5, 0xffffffe7, R10, PT ;  /* 0xffffffe7050c7846 */ /* 0x000fc8000380000a */
[----:B------:R-:W-:Y:S01]  /*1160*/  ISETP.GE.U32.AND P2, PT, R12, -0x40, PT ;  /* 0xffffffc00c00780c */ /* 0x000fe20003f46070 */
[----:B------:R-:W-:Y:S02]  /*1170*/  VIADD R28, R5, 0x28 ;  /* 0x00000028051c7836 */ /* 0x000fe40000000000 */
[----:B------:R0:W5:Y:S04]  /*1180*/  @P4 LDG.E.CONSTANT R29, desc[UR4][R16.64+0x18] ;  /* 0x00001804101d4981 */ /* 0x000168000c1e9900 */
[----:B------:R1:W5:Y:S06]  /*1190*/  @P4 LDG.E.CONSTANT R26, desc[UR4][R22.64+0x1c] ;  /* 0x00001c04161a4981 */ /* 0x00036c000c1e9900 */
        /* <DEDUP_REMOVED lines=8> */
[----:B------:R-:W-:Y:S02]  /*1220*/  LEA.HI.X R15, R15, UR7, R16, 0x2, P0 ;  /* 0x000000070f0f7c11 */ /* 0x000fe400080f1410 */
[----:B------:R-:W-:Y:S02]  /*1230*/  ISETP.GT.U32.AND P0, PT, R28, 0x3f, PT ;  /* 0x0000003f1c00780c */ /* 0x000fe40003f04070 */
[----:B------:R-:W-:Y:S01]  /*1240*/  IADD3 R16, P1, PT, R7, 0x28, RZ ;  /* 0x0000002807107810 */ /* 0x000fe20007f3e0ff */
[----:B------:R-:W2:Y:S01]  /*1250*/  @P2 LDG.E.CONSTANT R17, desc[UR4][R14.64+-0x4] ;  /* 0xfffffc040e112981 */ /* 0x000ea2000c1e9900 */
[----:B------:R-:W-:-:S03]  /*1260*/  ISETP.LT.U32.OR P0, PT, R10, -0x40, P0 ;  /* 0xffffffc00a00780c */ /* 0x000fc60000701470 */
[----:B------:R-:W-:Y:S01]  /*1270*/  IMAD.X R23, RZ, RZ, R8, P1 ;  /* 0x000000ffff177224 */ /* 0x000fe200008e0608 */
[----:B------:R-:W-:-:S04]  /*1280*/  LEA R22, P1, R16, R18, 0x2 ;  /* 0x0000001210167211 */ /* 0x000fc800078210ff */
[----:B------:R-:W-:Y:S02]  /*1290*/  LEA.HI.X R23, R16, R19, R23, 0x2, P1 ;  /* 0x0000001310177211 */ /* 0x000fe400008f1417 */
[----:B------:R-:W-:Y:S01]  /*12a0*/  VIADDMNMX.U32 R16, R5, 0xffffffe9, R10, PT ;  /* 0xffffffe905107846 */ /* 0x000fe2000380000a */
[----:B---3--:R-:W-:Y:S02]  /*12b0*/  @P5 FFMA R0, R27, R25, R0 ;  /* 0x000000191b005223 */ /* 0x008fe40000000000 */
[----:B------:R-:W3:Y:S01]  /*12c0*/  @!P0 LDG.E.CONSTANT R27, desc[UR4][R14.64] ;  /* 0x000000040e1b8981 */ /* 0x000ee2000c1e9900 */
[----:B------:R-:W-:-:S03]  /*12d0*/  ISETP.GE.U32.AND P1, PT, R16, -0x40, PT ;  /* 0xffffffc01000780c */ /* 0x000fc60003f26070 */
[----:B------:R-:W3:Y:S01]  /*12e0*/  @!P0 LDG.E.CONSTANT R16, desc[UR4][R22.64+0x4] ;  /* 0x0000040416108981 */ /* 0x000ee2000c1e9900 */
[----:B----4-:R-:W-:Y:S01]  /*12f0*/  @P3 FFMA R0, R21, R11, R0 ;  /* 0x0000000b15003223 */ /* 0x010fe20000000000 */
[----:B------:R-:W-:-:S08]  /*1300*/  VIADDMNMX.U32 R21, R5, 0xffffffea, R10, PT ;  /* 0xffffffea05157846 */ /* 0x000fd0000380000a */
[----:B------:R-:W4:Y:S04]  /*1310*/  @P1 LDG.E.CONSTANT R11, desc[UR4][R22.64+0x8] ;  /* 0x00000804160b1981 */ /* 0x000f28000c1e9900 */
[----:B------:R-:W4:Y:S01]  /*1320*/  @P1 LDG.E.CONSTANT R13, desc[UR4][R14.64+0x4] ;  /* 0x000004040e0d1981 */ /* 0x000f22000c1e9900 */
[----:B------:R-:W-:-:S13]  /*1330*/  ISETP.GE.U32.AND P5, PT, R21, -0x40, PT ;  /* 0xffffffc01500780c */ /* 0x000fda0003fa6070 */
[----:B------:R-:W4:Y:S04]  /*1340*/  @P5 LDG.E.CONSTANT R21, desc[UR4][R22.64+0xc] ;  /* 0x00000c0416155981 */ /* 0x000f28000c1e9900 */
[----:B------:R-:W4:Y:S01]  /*1350*/  @P5 LDG.E.CONSTANT R25, desc[UR4][R14.64+0x8] ;  /* 0x000008040e195981 */ /* 0x000f22000c1e9900 */
[----:B-----5:R-:W-:-:S04]  /*1360*/  @P4 FFMA R0, R29, R26, R0 ;  /* 0x0000001a1d004223 */ /* 0x020fc80000000000 */
[----:B--2---:R-:W-:Y:S01]  /*1370*/  @P2 FFMA R0, R17, R12, R0 ;  /* 0x0000000c11002223 */ /* 0x004fe20000000000 */
[----:B------:R-:W-:-:S04]  /*1380*/  VIADDMNMX.U32 R12, R5, 0xffffffeb, R10, PT ;  /* 0xffffffeb050c7846 */ /* 0x000fc8000380000a */
[----:B------:R-:W-:Y:S02]  /*1390*/  ISETP.GE.U32.AND P2, PT, R12, -0x40, PT ;  /* 0xffffffc00c00780c */ /* 0x000fe40003f46070 */
[----:B------:R-:W-:-:S04]  /*13a0*/  VIADDMNMX.U32 R12, R5, 0xffffffec, R10, PT ;  /* 0xffffffec050c7846 */ /* 0x000fc8000380000a */
[----:B------:R-:W-:Y:S01]  /*13b0*/  ISETP.GE.U32.AND P4, PT, R12, -0x40, PT ;  /* 0xffffffc00c00780c */ /* 0x000fe20003f86070 */
[----:B---3--:R-:W-:-:S06]  /*13c0*/  @!P0 FFMA R0, R27, R16, R0 ;  /* 0x000000101b008223 */ /* 0x008fcc0000000000 */
[----:B------:R-:W2:Y:S04]  /*13d0*/  @P2 LDG.E.CONSTANT R17, desc[UR4][R22.64+0x10] ;  /* 0x0000100416112981 */ /* 0x000ea8000c1e9900 */
[----:B------:R-:W2:Y:S04]  /*13e0*/  @P2 LDG.E.CONSTANT R27, desc[UR4][R14.64+0xc] ;  /* 0x00000c040e1b2981 */ /* 0x000ea8000c1e9900 */
[----:B------:R-:W3:Y:S04]  /*13f0*/  @P4 LDG.E.CONSTANT R29, desc[UR4][R22.64+0x14] ;  /* 0x00001404161d4981 */ /* 0x000ee8000c1e9900 */
[----:B------:R-:W3:Y:S01]  /*1400*/  @P4 LDG.E.CONSTANT R16, desc[UR4][R14.64+0x10] ;  /* 0x000010040e104981 */ /* 0x000ee2000c1e9900 */
[----:B----4-:R-:W-:Y:S01]  /*1410*/  @P1 FFMA R0, R13, R11, R0 ;  /* 0x0000000b0d001223 */ /* 0x010fe20000000000 */
[----:B------:R-:W-:-:S04]  /*1420*/  VIADDMNMX.U32 R11, R5, 0xffffffed, R10, PT ;  /* 0xffffffed050b7846 */ /* 0x000fc8000380000a */
[----:B------:R-:W-:Y:S02]  /*1430*/  ISETP.GE.U32.AND P1, PT, R11, -0x40, PT ;  /* 0xffffffc00b00780c */ /* 0x000fe40003f26070 */
[----:B------:R-:W-:-:S04]  /*1440*/  VIADDMNMX.U32 R11, R5, 0xffffffee, R10, PT ;  /* 0xffffffee050b7846 */ /* 0x000fc8000380000a */
[----:B------:R-:W-:Y:S01]  /*1450*/  ISETP.GE.U32.AND P3, PT, R11, -0x40, PT ;  /* 0xffffffc00b00780c */ /* 0x000fe20003f66070 */
[----:B------:R-:W-:-:S06]  /*1460*/  @P5 FFMA R0, R25, R21, R0 ;  /* 0x0000001519005223 */ /* 0x000fcc0000000000 */
[----:B------:R-:W4:Y:S04]  /*1470*/  @P1 LDG.E.CONSTANT R11, desc[UR4][R22.64+0x18] ;  /* 0x00001804160b1981 */ /* 0x000f28000c1e9900 */
[----:B------:R-:W4:Y:S04]  /*1480*/  @P1 LDG.E.CONSTANT R21, desc[UR4][R14.64+0x14] ;  /* 0x000014040e151981 */ /* 0x000f28000c1e9900 */
[----:B------:R-:W5:Y:S04]  /*1490*/  @P3 LDG.E.CONSTANT R25, desc[UR4][R14.64+0x18] ;  /* 0x000018040e193981 */ /* 0x000f68000c1e9900 */
[----:B------:R0:W5:Y:S01]  /*14a0*/  @P3 LDG.E.CONSTANT R26, desc[UR4][R22.64+0x1c] ;  /* 0x00001c04161a3981 */ /* 0x000162000c1e9900 */
[----:B------:R-:W-:-:S04]  /*14b0*/  VIADDMNMX.U32 R12, R5, 0xffffffef, R10, PT ;  /* 0xffffffef050c7846 */ /* 0x000fc8000380000a */
[----:B------:R-:W-:Y:S01]  /*14c0*/  ISETP.GE.U32.AND P5, PT, R12, -0x40, PT ;  /* 0xffffffc00c00780c */ /* 0x000fe20003fa6070 */
[----:B------:R-:W-:-:S12]  /*14d0*/  VIADD R28, R5, 0x30 ;  /* 0x00000030051c7836 */ /* 0x000fd80000000000 */
[----:B------:R-:W1:Y:S01]  /*14e0*/  @P5 LDC.64 R12, c[0x0][0x388] ;  /* 0x0000e200ff0c5b82 */ /* 0x000e620000000a00 */
[----:B0-----:R-:W-:Y:S01]  /*14f0*/  VIADDMNMX.U32 R23, R5, 0xfffffff1, R10, PT ;  /* 0xfffffff105177846 */ /* 0x001fe2000380000a */
[----:B--2---:R-:W-:Y:S01]  /*1500*/  @P2 FFMA R0, R27, R17, R0 ;  /* 0x000000111b002223 */ /* 0x004fe20000000000 */
[----:B------:R-:W-:Y:S01]  /*1510*/  IADD3 R17, P0, PT, R28, R24, RZ ;  /* 0x000000181c117210 */ /* 0x000fe20007f1e0ff */
[----:B------:R-:W-:Y:S02]  /*1520*/  @P5 VIADD R27, R7, 0x30 ;  /* 0x00000030071b5836 */ /* 0x000fe40000000000 */
[----:B---3--:R-:W-:Y:S01]  /*1530*/  @P4 FFMA R0, R16, R29, R0 ;  /* 0x0000001d10004223 */ /* 0x008fe20000000000 */
[----:B------:R-:W-:Y:S02]  /*1540*/  LEA.HI.X.SX32 R29, R28, R20, 0x1, P0 ;  /* 0x000000141c1d7211 */ /* 0x000fe400000f0eff */
[----:B------:R-:W-:-:S04]  /*1550*/  LEA R16, P2, R17, UR6, 0x2 ;  /* 0x0000000611107c11 */ /* 0x000fc8000f8410ff */
[----:B------:R-:W-:Y:S02]  /*1560*/  LEA.HI.X R17, R17, UR7, R29, 0x2, P2 ;  /* 0x0000000711117c11 */ /* 0x000fe400090f141d */
[----:B------:R-:W-:Y:S01]  /*1570*/  IADD3 R15, P2, PT, R7, 0x30, RZ ;  /* 0x00000030070f7810 */ /* 0x000fe20007f5e0ff */
[----:B-1----:R-:W-:Y:S01]  /*1580*/  @P5 IMAD.WIDE R12, R27, 0x4, R12 ;  /* 0x000000041b0c5825 */ /* 0x002fe200078e020c */
[----:B------:R-:W-:Y:S02]  /*1590*/  ISETP.GT.U32.AND P0, PT, R28, 0x3f, PT ;  /* 0x0000003f1c00780c */ /* 0x000fe40003f04070 */
[----:B------:R-:W-:Y:S01]  /*15a0*/  LEA R14, P4, R15, R18, 0x2 ;  /* 0x000000120f0e7211 */ /* 0x000fe200078810ff */
[----:B------:R-:W-:Y:S01]  /*15b0*/  IMAD.X R22, RZ, RZ, R8, P2 ;  /* 0x000000ffff167224 */ /* 0x000fe200010e0608 */
[----:B------:R-:W-:Y:S01]  /*15c0*/  ISETP.LT.U32.OR P0, PT, R10, -0x40, P0 ;  /* 0xffffffc00a00780c */ /* 0x000fe20000701470 */
[----:B------:R0:W2:Y:S01]  /*15d0*/  @P5 LDG.E.CONSTANT R12, desc[UR4][R12.64] ;  /* 0x000000040c0c5981 */ /* 0x0000a2000c1e9900 */
[----:B------:R-:W-:-:S02]  /*15e0*/  ISETP.GE.U32.AND P2, PT, R23, -0x40, PT ;  /* 0xffffffc01700780c */ /* 0x000fc40003f46070 */
[----:B------:R-:W-:Y:S01]  /*15f0*/  LEA.HI.X R15, R15, R19, R22, 0x2, P4 ;  /* 0x000000130f0f7211 */ /* 0x000fe200020f1416 */
[----:B------:R-:W2:Y:S01]  /*1600*/  @P5 LDG.E.CONSTANT R23, desc[UR4][R16.64+-0x4] ;  /* 0xfffffc0410175981 */ /* 0x000ea2000c1e9900 */
[----:B------:R-:W-:-:S04]  /*1610*/  VIADDMNMX.U32 R22, R5, 0xfffffff2, R10, PT ;  /* 0xfffffff205167846 */ /* 0x000fc8000380000a */
[----:B------:R-:W-:Y:S01]  /*1620*/  ISETP.GE.U32.AND P4, PT, R22, -0x40, PT ;  /* 0xffffffc01600780c */ /* 0x000fe20003f86070 */
[----:B----4-:R-:W-:Y:S02]  /*1630*/  @P1 FFMA R0, R21, R11, R0 ;  /* 0x0000000b15001223 */ /* 0x010fe40000000000 */
[----:B------:R-:W3:Y:S04]  /*1640*/  @!P0 LDG.E.CONSTANT R28, desc[UR4][R14.64+0x4] ;  /* 0x000004040e1c8981 */ /* 0x000ee8000c1e9900 */
[----:B------:R-:W3:Y:S01]  /*1650*/  @!P0 LDG.E.CONSTANT R27, desc[UR4][R16.64] ;  /* 0x00000004101b8981 */ /* 0x000ee2000c1e9900 */
[----:B-----5:R-:W-:-:S03]  /*1660*/  @P3 FFMA R0, R25, R26, R0 ;  /* 0x0000001a19003223 */ /* 0x020fc60000000000 */
[----:B------:R-:W4:Y:S04]  /*1670*/  @P2 LDG.E.CONSTANT R22, desc[UR4][R14.64+0x8] ;  /* 0x000008040e162981 */ /* 0x000f28000c1e9900 */
[----:B------:R-:W4:Y:S04]  /*1680*/  @P2 LDG.E.CONSTANT R25, desc[UR4][R16.64+0x4] ;  /* 0x0000040410192981 */ /* 0x000f28000c1e9900 */
[----:B------:R-:W5:Y:S04]  /*1690*/  @P4 LDG.E.CONSTANT R11, desc[UR4][R14.64+0xc] ;  /* 0x00000c040e0b4981 */ /* 0x000f68000c1e9900 */
[----:B------:R-:W5:Y:S01]  /*16a0*/  @P4 LDG.E.CONSTANT R21, desc[UR4][R16.64+0x8] ;  /* 0x0000080410154981 */ /* 0x000f62000c1e9900 */
[----:B0-----:R-:W-:-:S04]  /*16b0*/  VIADDMNMX.U32 R13, R5, 0xfffffff7, R10, PT ;  /* 0xfffffff7050d7846 */ /* 0x001fc8000380000a */
[----:B------:R-:W-:Y:S02]  /*16c0*/  ISETP.GE.U32.AND P1, PT, R13, -0x40, PT ;  /* 0xffffffc00d00780c */ /* 0x000fe40003f26070 */
[----:B------:R-:W-:Y:S01]  /*16d0*/  VIADDMNMX.U32 R13, R5, 0xfffffff5, R10, PT ;  /* 0xfffffff5050d7846 */ /* 0x000fe2000380000a */
[----:B--2---:R-:W-:Y:S01]  /*16e0*/  @P5 FFMA R0, R23, R12, R0 ;  /* 0x0000000c17005223 */ /* 0x004fe20000000000 */
[----:B------:R-:W-:-:S04]  /*16f0*/  VIADDMNMX.U32 R12, R5, 0xfffffff3, R10, PT ;  /* 0xfffffff3050c7846 */ /* 0x000fc8000380000a */
[----:B------:R-:W-:Y:S02]  /*1700*/  ISETP.GE.U32.AND P3, PT, R12, -0x40, PT ;  /* 0xffffffc00c00780c */ /* 0x000fe40003f66070 */
[----:B------:R-:W-:Y:S02]  /*1710*/  VIADDMNMX.U32 R12, R5, 0xfffffff4, R10, PT ;  /* 0xfffffff4050c7846 */ /* 0x000fe4000380000a */
[----:B------:R-:W-:Y:S02]  /*1720*/  ISETP.GE.U32.AND P5, PT, R13, -0x40, PT ;  /* 0xffffffc00d00780c */ /* 0x000fe40003fa6070 */
[----:B------:R-:W-:Y:S01]  /*1730*/  ISETP.GE.U32.AND P6, PT, R12, -0x40, PT ;  /* 0xffffffc00c00780c */ /* 0x000fe20003fc6070 */
[----:B---3--:R-:W-:Y:S01]  /*1740*/  @!P0 FFMA R0, R27, R28, R0 ;  /* 0x0000001c1b008223 */ /* 0x008fe20000000000 */
[----:B------:R-:W0:Y:S01]  /*1750*/  @P1 LDC.64 R12, c[0x0][0x388] ;  /* 0x0000e200ff0c1b82 */ /* 0x000e220000000a00 */
[----:B------:R-:W-:-:S04]  /*1760*/  VIADDMNMX.U32 R23, R5, 0xfffffff6, R10, PT ;  /* 0xfffffff605177846 */ /* 0x000fc8000380000a */
[----:B------:R-:W2:Y:S01]  /*1770*/  @P3 LDG.E.CONSTANT R27, desc[UR4][R14.64+0x10] ;  /* 0x000010040e1b3981 */ /* 0x000ea2000c1e9900 */
[----:B----4-:R-:W-:Y:S01]  /*1780*/  @P2 FFMA R0, R25, R22, R0 ;  /* 0x0000001619002223 */ /* 0x010fe20000000000 */
[----:B------:R-:W-:Y:S02]  /*1790*/  ISETP.GE.U32.AND P0, PT, R23, -0x40, PT ;  /* 0xffffffc01700780c */ /* 0x000fe40003f06070 */
[----:B------:R-:W2:Y:S04]  /*17a0*/  @P3 LDG.E.CONSTANT R29, desc[UR4][R16.64+0xc] ;  /* 0x00000c04101d3981 */ /* 0x000ea8000c1e9900 */
[----:B------:R-:W3:Y:S01]  /*17b0*/  @P6 LDG.E.CONSTANT R25, desc[UR4][R16.64+0x10] ;  /* 0x0000100410196981 */ /* 0x000ee2000c1e9900 */
[----:B-----5:R-:W-:Y:S01]  /*17c0*/  @P4 FFMA R0, R21, R11, R0 ;  /* 0x0000000b15004223 */ /* 0x020fe20000000000 */
[----:B------:R-:W-:-:S02]  /*17d0*/  VIADD R11, R5, 0x38 ;  /* 0x00000038050b7836 */ /* 0x000fc40000000000 */
[----:B------:R-:W4:Y:S03]  /*17e0*/  @P5 LDG.E.CONSTANT R23, desc[UR4][R16.64+0x14] ;  /* 0x0000140410175981 */ /* 0x000f26000c1e9900 */
[C---:B------:R-:W-:Y:S01]  /*17f0*/  IADD3 R21, P2, PT, R11.reuse, R24, RZ ;  /* 0x000000180b157210 */ /* 0x040fe20007f5e0ff */
[----:B------:R-:W4:Y:S04]  /*1800*/  @P5 LDG.E.CONSTANT R26, desc[UR4][R14.64+0x18] ;  /* 0x000018040e1a5981 */ /* 0x000f28000c1e9900 */
[----:B------:R-:W3:Y:S04]  /*1810*/  @P6 LDG.E.CONSTANT R24, desc[UR4][R14.64+0x14] ;  /* 0x000014040e186981 */ /* 0x000ee8000c1e9900 */
[----:B------:R1:W5:Y:S04]  /*1820*/  @P0 LDG.E.CONSTANT R28, desc[UR4][R14.64+0x1c] ;  /* 0x00001c040e1c0981 */ /* 0x000368000c1e9900 */
[----:B------:R-:W5:Y:S01]  /*1830*/  @P0 LDG.E.CONSTANT R22, desc[UR4][R16.64+0x18] ;  /* 0x0000180410160981 */ /* 0x000f62000c1e9900 */
[----:B-1----:R-:W-:Y:S01]  /*1840*/  LEA.HI.X.SX32 R14, R11, R20, 0x1, P2 ;  /* 0x000000140b0e7211 */ /* 0x002fe200010f0eff */
[----:B------:R-:W-:Y:S01]  /*1850*/  @P1 VIADD R15, R7, 0x38 ;  /* 0x00000038070f1836 */ /* 0x000fe20000000000 */
[----:B------:R-:W-:-:S03]  /*1860*/  LEA R20, P2, R21, UR6, 0x2 ;  /* 0x0000000615147c11 */ /* 0x000fc6000f8410ff */
[----:B0-----:R-:W-:Y:S01]  /*1870*/  @P1 IMAD.WIDE R12, R15, 0x4, R12 ;  /* 0x000000040f0c1825 */ /* 0x001fe200078e020c */
[----:B------:R-:W-:-:S05]  /*1880*/  LEA.HI.X R21, R21, UR7, R14, 0x2, P2 ;  /* 0x0000000715157c11 */ /* 0x000fca00090f140e */
[----:B------:R-:W5:Y:S04]  /*1890*/  @P1 LDG.E.CONSTANT R12, desc[UR4][R12.64] ;  /* 0x000000040c0c1981 */ /* 0x000f68000c1e9900 */
[----:B------:R-:W5:Y:S01]  /*18a0*/  @P1 LDG.E.CONSTANT R17, desc[UR4][R20.64+-0x4] ;  /* 0xfffffc0414111981 */ /* 0x000f62000c1e9900 */
[----:B------:R-:W-:Y:S02]  /*18b0*/  ISETP.GT.U32.AND P2, PT, R11, 0x3f, PT ;  /* 0x0000003f0b00780c */ /* 0x000fe40003f44070 */
[----:B------:R-:W-:Y:S02]  /*18c0*/  IADD3 R11, P4, PT, R7, 0x38, RZ ;  /* 0x00000038070b7810 */ /* 0x000fe40007f9e0ff */
[----:B------:R-:W-:Y:S02]  /*18d0*/  VIADDMNMX.U32 R7, R5, 0xfffffff9, R10, PT ;  /* 0xfffffff905077846 */ /* 0x000fe4000380000a */
[----:B------:R-:W-:Y:S01]  /*18e0*/  ISETP.LT.U32.OR P2, PT, R10, -0x40, P2 ;  /* 0xffffffc00a00780c */ /* 0x000fe20001741470 */
[----:B------:R-:W-:Y:S01]  /*18f0*/  IMAD.X R8, RZ, RZ, R8, P4 ;  /* 0x000000ffff087224 */ /* 0x000fe200020e0608 */
[----:B------:R-:W-:-:S02]  /*1900*/  ISETP.GE.U32.AND P4, PT, R7, -0x40, PT ;  /* 0xffffffc00700780c */ /* 0x000fc40003f86070 */
[C-C-:B------:R-:W-:Y:S02]  /*1910*/  VIADDMNMX.U32 R7, R5.reuse, 0xfffffffa, R10.reuse, PT ;  /* 0xfffffffa05077846 */ /* 0x140fe4000380000a */
[----:B------:R-:W-:-:S09]  /*1920*/  VIADDMNMX.U32 R14, R5, 0xfffffffd, R10, PT ;  /* 0xfffffffd050e7846 */ /* 0x000fd2000380000a */
[----:B------:R-:W5:Y:S01]  /*1930*/  @P4 LDG.E.CONSTANT R13, desc[UR4][R20.64+0x4] ;  /* 0x00000404140d4981 */ /* 0x000f62000c1e9900 */
[----:B--2---:R-:W-:Y:S01]  /*1940*/  @P3 FFMA R0, R29, R27, R0 ;  /* 0x0000001b1d003223 */ /* 0x004fe20000000000 */
[----:B------:R-:W-:-:S04]  /*1950*/  LEA R18, P3, R11, R18, 0x2 ;  /* 0x000000120b127211 */ /* 0x000fc800078610ff */
[----:B------:R-:W-:Y:S02]  /*1960*/  LEA.HI.X R19, R11, R19, R8, 0x2, P3 ;  /* 0x000000130b137211 */ /* 0x000fe400018f1408 */
[C-C-:B------:R-:W-:Y:S02]  /*1970*/  VIADDMNMX.U32 R11, R5.reuse, 0xfffffffc, R10.reuse, PT ;  /* 0xfffffffc050b7846 */ /* 0x140fe4000380000a */
[----:B------:R-:W-:Y:S02]  /*1980*/  VIADDMNMX.U32 R8, R5, 0xfffffffb, R10, PT ;  /* 0xfffffffb05087846 */ /* 0x000fe4000380000a */
[----:B------:R-:W-:Y:S02]  /*1990*/  ISETP.GE.U32.AND P3, PT, R7, -0x40, PT ;  /* 0xffffffc00700780c */ /* 0x000fe40003f66070 */
[----:B------:R-:W2:Y:S01]  /*19a0*/  @!P2 LDG.E.CONSTANT R7, desc[UR4][R18.64+0x4] ;  /* 0x000004041207a981 */ /* 0x000ea2000c1e9900 */
[----:B---3--:R-:W-:Y:S01]  /*19b0*/  @P6 FFMA R0, R25, R24, R0 ;  /* 0x0000001819006223 */ /* 0x008fe20000000000 */
[----:B------:R-:W-:-:S02]  /*19c0*/  ISETP.GE.U32.AND P6, PT, R8, -0x40, PT ;  /* 0xffffffc00800780c */ /* 0x000fc40003fc6070 */
[----:B------:R-:W3:Y:S01]  /*19d0*/  @P4 LDG.E.CONSTANT R8, desc[UR4][R18.64+0x8] ;  /* 0x0000080412084981 */ /* 0x000ee2000c1e9900 */
[----:B----4-:R-:W-:Y:S01]  /*19e0*/  @P5 FFMA R0, R23, R26, R0 ;  /* 0x0000001a17005223 */ /* 0x010fe20000000000 */
[----:B------:R-:W-:Y:S02]  /*19f0*/  ISETP.GE.U32.AND P5, PT, R11, -0x40, PT ;  /* 0xffffffc00b00780c */ /* 0x000fe40003fa6070 */
[----:B------:R-:W2:Y:S01]  /*1a00*/  @!P2 LDG.E.CONSTANT R11, desc[UR4][R20.64] ;  /* 0x00000004140ba981 */ /* 0x000ea2000c1e9900 */
[----:B-----5:R-:W-:Y:S01]  /*1a10*/  @P0 FFMA R0, R22, R28, R0 ;  /* 0x0000001c16000223 */ /* 0x020fe20000000000 */
[----:B------:R-:W-:Y:S02]  /*1a20*/  ISETP.GE.U32.AND P0, PT, R14, -0x40, PT ;  /* 0xffffffc00e00780c */ /* 0x000fe40003f06070 */
[----:B------:R-:W-:Y:S01]  /*1a30*/  VIADDMNMX.U32 R14, R5, 0xfffffffe, R10, PT ;  /* 0xfffffffe050e7846 */ /* 0x000fe2000380000a */
[----:B------:R-:W4:Y:S04]  /*1a40*/  @P3 LDG.E.CONSTANT R15, desc[UR4][R20.64+0x8] ;  /* 0x00000804140f3981 */ /* 0x000f28000c1e9900 */
[----:B------:R-:W4:Y:S04]  /*1a50*/  @P3 LDG.E.CONSTANT R10, desc[UR4][R18.64+0xc] ;  /* 0x00000c04120a3981 */ /* 0x000f28000c1e9900 */
[----:B------:R-:W5:Y:S04]  /*1a60*/  @P5 LDG.E.CONSTANT R23, desc[UR4][R20.64+0x10] ;  /* 0x0000100414175981 */ /* 0x000f68000c1e9900 */
[----:B------:R-:W5:Y:S04]  /*1a70*/  @P0 LDG.E.CONSTANT R16, desc[UR4][R18.64+0x18] ;  /* 0x0000180412100981 */ /* 0x000f68000c1e9900 */
[----:B------:R-:W5:Y:S01]  /*1a80*/  @P0 LDG.E.CONSTANT R25, desc[UR4][R20.64+0x14] ;  /* 0x0000140414190981 */ /* 0x000f62000c1e9900 */
[----:B------:R-:W-:Y:S01]  /*1a90*/  @P1 FFMA R0, R17, R12, R0 ;  /* 0x0000000c11001223 */ /* 0x000fe20000000000 */
[----:B------:R-:W-:-:S02]  /*1aa0*/  ISETP.GE.U32.AND P1, PT, R14, -0x40, PT ;  /* 0xffffffc00e00780c */ /* 0x000fc40003f26070 */
[----:B------:R-:W5:Y:S04]  /*1ab0*/  @P6 LDG.E.CONSTANT R12, desc[UR4][R18.64+0x10] ;  /* 0x00001004120c6981 */ /* 0x000f68000c1e9900 */
[----:B------:R-:W5:Y:S04]  /*1ac0*/  @P6 LDG.E.CONSTANT R17, desc[UR4][R20.64+0xc] ;  /* 0x00000c0414116981 */ /* 0x000f68000c1e9900 */
[----:B------:R-:W5:Y:S04]  /*1ad0*/  @P5 LDG.E.CONSTANT R14, desc[UR4][R18.64+0x14] ;  /* 0x00001404120e5981 */ /* 0x000f68000c1e9900 */
[----:B------:R-:W5:Y:S04]  /*1ae0*/  @P1 LDG.E.CONSTANT R27, desc[UR4][R20.64+0x18] ;  /* 0x00001804141b1981 */ /* 0x000f68000c1e9900 */
[----:B------:R-:W5:Y:S01]  /*1af0*/  @P1 LDG.E.CONSTANT R22, desc[UR4][R18.64+0x1c] ;  /* 0x00001c0412161981 */ /* 0x000f62000c1e9900 */
[----:B------:R-:W-:-:S02]  /*1b00*/  VIADD R9, R9, 0x1 ;  /* 0x0000000109097836 */ /* 0x000fc40000000000 */
[----:B--2---:R-:W-:-:S04]  /*1b10*/  @!P2 FFMA R0, R11, R7, R0 ;  /* 0x000000070b00a223 */ /* 0x004fc80000000000 */
[----:B---3--:R-:W-:Y:S01]  /*1b20*/  @P4 FFMA R0, R13, R8, R0 ;  /* 0x000000080d004223 */ /* 0x008fe20000000000 */
[----:B------:R-:W-:-:S03]  /*1b30*/  ISETP.NE.AND P2, PT, R9, 0x40, PT ;  /* 0x000000400900780c */ /* 0x000fc60003f45270 */
[----:B----4-:R-:W-:-:S04]  /*1b40*/  @P3 FFMA R0, R15, R10, R0 ;  /* 0x0000000a0f003223 */ /* 0x010fc80000000000 */
[----:B-----5:R-:W-:-:S04]  /*1b50*/  @P6 FFMA R0, R17, R12, R0 ;  /* 0x0000000c11006223 */ /* 0x020fc80000000000 */
[----:B------:R-:W-:-:S04]  /*1b60*/  @P5 FFMA R0, R23, R14, R0 ;  /* 0x0000000e17005223 */ /* 0x000fc80000000000 */
[----:B------:R-:W-:-:S04]  /*1b70*/  @P0 FFMA R0, R25, R16, R0 ;  /* 0x0000001019000223 */ /* 0x000fc80000000000 */
[----:B------:R-:W-:Y:S01]  /*1b80*/  @P1 FFMA R0, R27, R22, R0 ;  /* 0x000000161b001223 */ /* 0x000fe20000000000 */
[----:B------:R-:W-:Y:S06]  /*1b90*/  @P2 BRA `(.L_x_2) ;  /* 0xffffffe400602947 */ /* 0x000fec000383ffff */
[----:B------:R-:W0:Y:S01]  /*1ba0*/  LDC.64 R6, c[0x0][0x390] ;  /* 0x0000e400ff067b82 */ /* 0x000e220000000a00 */
[----:B------:R-:W-:-:S04]  /*1bb0*/  IMAD R3, R3, 0x4, R4 ;  /* 0x0000000403037824 */ /* 0x000fc800078e0204 */
[----:B------:R-:W-:-:S04]  /*1bc0*/  IMAD R2, R3, 0x3, R2 ;  /* 0x0000000303027824 */ /* 0x000fc800078e0202 */
[----:B------:R-:W-:-:S04]  /*1bd0*/  IMAD R3, R2, 0x3, R5 ;  /* 0x0000000302037824 */ /* 0x000fc800078e0205 */
[----:B0-----:R-:W-:-:S05]  /*1be0*/  IMAD.WIDE.U32 R2, R3, 0x4, R6 ;  /* 0x0000000403027825 */ /* 0x001fca00078e0006 */
[----:B------:R-:W-:Y:S01]  /*1bf0*/  REDG.E.ADD.F32.FTZ.RN.STRONG.GPU desc[UR4][R2.64], R0 ;  /* 0x00000000020079a6 */ /* 0x000fe2000c12f304 */
[----:B------:R-:W-:Y:S05]  /*1c00*/  EXIT ;  /* 0x000000000000794d */ /* 0x000fea0003800000 */
.L_x_3:
        /* <DEDUP_REMOVED lines=15> */
.L_x_69:


//--------------------- .text._Z14conv3_bwd_dataILi8ELi4EEvPKfS1_Pf --------------------------
	.section	.text._Z14conv3_bwd_dataILi8ELi4EEvPKfS1_Pf,"ax",@progbits
	.align	128
        .global         _Z14conv3_bwd_dataILi8ELi4EEvPKfS1_Pf
        .type           _Z14conv3_bwd_dataILi8ELi4EEvPKfS1_Pf,@function
        .size           _Z14conv3_bwd_dataILi8ELi4EEvPKfS1_Pf,(.L_x_70 - _Z14conv3_bwd_dataILi8ELi4EEvPKfS1_Pf)
        .other          _Z14conv3_bwd_dataILi8ELi4EEvPKfS1_Pf,@"STO_CUDA_ENTRY STV_DEFAULT"
_Z14conv3_bwd_dataILi8ELi4EEvPKfS1_Pf:
.text._Z14conv3_bwd_dataILi8ELi4EEvPKfS1_Pf:
        /* <DEDUP_REMOVED lines=30> */
.L_x_4:
        /* <DEDUP_REMOVED lines=47> */
.L_x_5:
        /* <DEDUP_REMOVED lines=11> */
.L_x_70:


//--------------------- .text._Z11conv3_bwd_wILi8ELi4EEvPKfS1_Pf --------------------------
	.section	.text._Z11conv3_bwd_wILi8ELi4EEvPKfS1_Pf,"ax",@progbits
	.align	128
        .global         _Z11conv3_bwd_wILi8ELi4EEvPKfS1_Pf
        .type           _Z11conv3_bwd_wILi8ELi4EEvPKfS1_Pf,@function
        .size           _Z11conv3_bwd_wILi8ELi4EEvPKfS1_Pf,(.L_x_71 - _Z11conv3_bwd_wILi8ELi4EEvPKfS1_Pf)
        .other          _Z11conv3_bwd_wILi8ELi4EEvPKfS1_Pf,@"STO_CUDA_ENTRY STV_DEFAULT"
_Z11conv3_bwd_wILi8ELi4EEvPKfS1_Pf:
.text._Z11conv3_bwd_wILi8ELi4EEvPKfS1_Pf:
        /* <DEDUP_REMOVED lines=18> */
.L_x_6:
        /* <DEDUP_REMOVED lines=431> */
.L_x_7:
        /* <DEDUP_REMOVED lines=15> */
.L_x_71:


//--------------------- .text._Z9conv3_fwdILi8ELi4EEvPKfS1_Pf --------------------------
	.section	.text._Z9conv3_fwdILi8ELi4EEvPKfS1_Pf,"ax",@progbits
	.align	128
        .global         _Z9conv3_fwdILi8ELi4EEvPKfS1_Pf
        .type           _Z9conv3_fwdILi8ELi4EEvPKfS1_Pf,@function
        .size           _Z9conv3_fwdILi8ELi4EEvPKfS1_Pf,(.L_x_72 - _Z9conv3_fwdILi8ELi4EEvPKfS1_Pf)
        .other          _Z9conv3_fwdILi8ELi4EEvPKfS1_Pf,@"STO_CUDA_ENTRY STV_DEFAULT"
_Z9conv3_fwdILi8ELi4EEvPKfS1_Pf:
.text._Z9conv3_fwdILi8ELi4EEvPKfS1_Pf:
[----:B------:R-:W-:Y:S01]  /*0000*/  LDC R1, c[0x0][0x37c] ;  /* 0x0000df00ff017b82 */ /* 0x000fe20000000800 */
[----:B------:R-:W0:Y:S07]  /*0010*/  S2R R25, SR_TID.Y ;  /* 0x0000000000197919 */ /* 0x000e2e0000002200 */
[----:B------:R-:W1:Y:S01]  /*0020*/  LDC.64 R4, c[0x0][0x380] ;  /* 0x0000e000ff047b82 */ /* 0x000e620000000a00 */
[----:B------:R-:W2:Y:S01]  /*0030*/  LDCU.64 UR4, c[0x0][0x358] ;  /* 0x00006b00ff0477ac */ /* 0x000ea20008000a00 */
[----:B------:R-:W-:Y:S01]  /*0040*/  HFMA2 R11, -RZ, RZ, 0, 0 ;  /* 0x00000000ff0b7431 */ /* 0x000fe200000001ff */
[----:B------:R-:W0:Y:S01]  /*0050*/  S2R R2, SR_CTAID.Y ;  /* 0x0000000000027919 */ /* 0x000e220000002600 */
[----:B------:R-:W3:Y:S01]  /*0060*/  S2R R6, SR_TID.X ;  /* 0x0000000000067919 */ /* 0x000ee20000002100 */
[----:B------:R-:W3:Y:S01]  /*0070*/  S2R R3, SR_CTAID.X ;  /* 0x0000000000037919 */ /* 0x000ee20000002500 */
[----:B------:R-:W-:Y:S01]  /*0080*/  HFMA2 R15, -RZ, RZ, 0, 0 ;  /* 0x00000000ff0f7431 */ /* 0x000fe200000001ff */
[----:B------:R-:W-:Y:S01]  /*0090*/  MOV R13, RZ ;  /* 0x000000ff000d7202 */ /* 0x000fe20000000f00 */
[----:B------:R-:W-:Y:S01]  /*00a0*/  HFMA2 R19, -RZ, RZ, 0, 0 ;  /* 0x00000000ff137431 */ /* 0x000fe200000001ff */
[----:B0-----:R-:W-:-:S04]  /*00b0*/  LEA R2, R2, R25, 0x4 ;  /* 0x0000001902027211 */ /* 0x001fc800078e20ff */
[----:B------:R-:W-:Y:S02]  /*00c0*/  IADD3 R0, PT, PT, R2, -0x1, RZ ;  /* 0xffffffff02007810 */ /* 0x000fe40007ffe0ff */
[----:B---3--:R-:W-:-:S04]  /*00d0*/  LEA R3, R3, R6, 0x4 ;  /* 0x0000000603037211 */ /* 0x008fc800078e20ff */
[----:B------:R-:W-:-:S04]  /*00e0*/  IADD3 R7, PT, PT, R3, -0x1, RZ ;  /* 0xffffffff03077810 */ /* 0x000fc80007ffe0ff */
[CC--:B------:R-:W-:Y:S02]  /*00f0*/  VIMNMX.U32 R8, PT, PT, R0.reuse, R7.reuse, !PT ;  /* 0x0000000700087248 */ /* 0x0c0fe40007fe0000 */
[----:B------:R-:W-:Y:S02]  /*0100*/  LEA R7, R0, R7, 0x6 ;  /* 0x0000000700077211 */ /* 0x000fe400078e30ff */
[C---:B------:R-:W-:Y:S02]  /*0110*/  ISETP.GT.U32.AND P0, PT, R8.reuse, 0x3f, PT ;  /* 0x0000003f0800780c */ /* 0x040fe40003f04070 */
[----:B------:R-:W-:Y:S01]  /*0120*/  ISETP.GE.U32.AND P1, PT, R8, 0x40, PT ;  /* 0x000000400800780c */ /* 0x000fe20003f26070 */
[----:B-1----:R-:W-:Y:S01]  /*0130*/  IMAD.WIDE.U32 R4, R7, 0x4, R4 ;  /* 0x0000000407047825 */ /* 0x002fe200078e0004 */
[----:B------:R-:W-:Y:S02]  /*0140*/  MOV R17, RZ ;  /* 0x000000ff00117202 */ /* 0x000fe40000000f00 */
[----:B------:R-:W-:-:S07]  /*0150*/  MOV R21, RZ ;  /* 0x000000ff00157202 */ /* 0x000fce0000000f00 */
[----:B--2---:R-:W2:Y:S04]  /*0160*/  @!P0 LDG.E.CONSTANT R9, desc[UR4][R4.64+0x4000] ;  /* 0x0040000404098981 */ /* 0x004ea8000c1e9900 */
[----:B------:R-:W3:Y:S04]  /*0170*/  @!P0 LDG.E.CONSTANT R7, desc[UR4][R4.64] ;  /* 0x0000000404078981 */ /* 0x000ee8000c1e9900 */
[----:B------:R-:W4:Y:S04]  /*0180*/  @!P1 LDG.E.CONSTANT R11, desc[UR4][R4.64+0x8000] ;  /* 0x00800004040b9981 */ /* 0x000f28000c1e9900 */
[----:B------:R-:W5:Y:S04]  /*0190*/  @!P1 LDG.E.CONSTANT R13, desc[UR4][R4.64+0xc000] ;  /* 0x00c00004040d9981 */ /* 0x000f68000c1e9900 */
[----:B------:R-:W5:Y:S04]  /*01a0*/  @!P1 LDG.E.CONSTANT R15, desc[UR4][R4.64+0x10000] ;  /* 0x01000004040f9981 */ /* 0x000f68000c1e9900 */
[----:B------:R-:W5:Y:S04]  /*01b0*/  @!P1 LDG.E.CONSTANT R17, desc[UR4][R4.64+0x14000] ;  /* 0x0140000404119981 */ /* 0x000f68000c1e9900 */
[----:B------:R-:W5:Y:S04]  /*01c0*/  @!P1 LDG.E.CONSTANT R19, desc[UR4][R4.64+0x18000] ;  /* 0x0180000404139981 */ /* 0x000f68000c1e9900 */
[----:B------:R-:W5:Y:S01]  /*01d0*/  @!P1 LDG.E.CONSTANT R21, desc[UR4][R4.64+0x1c000] ;  /* 0x01c0000404159981 */ /* 0x000f62000c1e9900 */
[----:B------:R-:W-:-:S02]  /*01e0*/  MOV R0, 0x400 ;  /* 0x0000040000007802 */ /* 0x000fc40000000f00 */
[----:B------:R-:W-:Y:S01]  /*01f0*/  LOP3.LUT P1, RZ, R25, 0x3f0, R6, 0xc8, !PT ;  /* 0x000003f019ff7812 */ /* 0x000fe2000782c806 */
[----:B------:R-:W0:Y:S02]  /*0200*/  S2R R23, SR_CgaCtaId ;  /* 0x0000000000177919 */ /* 0x000e240000008800 */
[----:B0-----:R-:W-:-:S05]  /*0210*/  LEA R0, R23, R0, 0x18 ;  /* 0x0000000017007211 */ /* 0x001fca00078ec0ff */
[----:B------:R-:W-:-:S05]  /*0220*/  IMAD R0, R25, 0x240, R0 ;  /* 0x0000024019007824 */ /* 0x000fca00078e0200 */
[----:B------:R-:W-:Y:S02]  /*0230*/  LEA R40, R6, R0, 0x5 ;  /* 0x0000000006287211 */ /* 0x000fe400078e28ff */
[----:B------:R-:W-:-:S03]  /*0240*/  @P0 MOV R9, RZ ;  /* 0x000000ff00090202 */ /* 0x000fc60000000f00 */
[----:B---3--:R0:W-:Y:S04]  /*0250*/  @!P0 STS [R40], R7 ;  /* 0x0000000728008388 */ /* 0x0081e80000000800 */
[----:B--2---:R0:W-:Y:S04]  /*0260*/  STS [R40+0x4], R9 ;  /* 0x0000040928007388 */ /* 0x0041e80000000800 */
[----:B----4-:R0:W-:Y:S04]  /*0270*/  STS [R40+0x8], R11 ;  /* 0x0000080b28007388 */ /* 0x0101e80000000800 */
[----:B-----5:R0:W-:Y:S04]  /*0280*/  STS [R40+0xc], R13 ;  /* 0x00000c0d28007388 */ /* 0x0201e80000000800 */
[----:B------:R0:W-:Y:S04]  /*0290*/  STS [R40+0x10], R15 ;  /* 0x0000100f28007388 */ /* 0x0001e80000000800 */
[----:B------:R0:W-:Y:S04]  /*02a0*/  STS [R40+0x14], R17 ;  /* 0x0000141128007388 */ /* 0x0001e80000000800 */
[----:B------:R0:W-:Y:S04]  /*02b0*/  STS [R40+0x18], R19 ;  /* 0x0000181328007388 */ /* 0x0001e80000000800 */
[----:B------:R0:W-:Y:S04]  /*02c0*/  STS [R40+0x1c], R21 ;  /* 0x00001c1528007388 */ /* 0x0001e80000000800 */
[----:B------:R0:W-:Y:S01]  /*02d0*/  @P0 STS [R40], RZ ;  /* 0x000000ff28000388 */ /* 0x0001e20000000800 */
[----:B------:R-:W-:Y:S06]  /*02e0*/  BAR.SYNC.DEFER_BLOCKING 0x0 ;  /* 0x0000000000007b1d */ /* 0x000fec0000010000 */
[----:B------:R-:W-:Y:S05]  /*02f0*/  @P1 EXIT ;  /* 0x000000000000194d */ /* 0x000fea0003800000 */
[----:B------:R-:W-:-:S04]  /*0300*/  ISETP.GT.AND P0, PT, R3, 0x3f, PT ;  /* 0x0000003f0300780c */ /* 0x000fc80003f04270 */
[----:B------:R-:W-:-:S13]  /*0310*/  ISETP.GT.U32.OR P0, PT, R2, 0x3f, P0 ;  /* 0x0000003f0200780c */ /* 0x000fda0000704470 */
[----:B------:R-:W-:Y:S05]  /*0320*/  @P0 EXIT ;  /* 0x000000000000094d */ /* 0x000fea0003800000 */
[----:B------:R-:W1:Y:S01]  /*0330*/  S2R R0, SR_CTAID.Z ;  /* 0x0000000000007919 */ /* 0x000e620000002700 */
[----:B------:R-:W2:Y:S01]  /*0340*/  LDC.64 R44, c[0x0][0x388] ;  /* 0x0000e200ff2c7b82 */ /* 0x000ea20000000a00 */
[----:B------:R-:W3:Y:S04]  /*0350*/  LDS.128 R36, [R40] ;  /* 0x0000000028247984 */ /* 0x000ee80000000c00 */
[----:B------:R-:W4:Y:S04]  /*0360*/  LDS.128 R32, [R40+0x20] ;  /* 0x0000200028207984 */ /* 0x000f280000000c00 */
[----:B0-----:R-:W0:Y:S04]  /*0370*/  LDS.128 R20, [R40+0x40] ;  /* 0x0000400028147984 */ /* 0x001e280000000c00 */
[----:B------:R-:W5:Y:S04]  /*0380*/  LDS.128 R24, [R40+0x240] ;  /* 0x0002400028187984 */ /* 0x000f680000000c00 */
[----:B------:R-:W5:Y:S01]  /*0390*/  LDS.128 R28, [R40+0x260] ;  /* 0x00026000281c7984 */ /* 0x000f620000000c00 */
[----:B-1----:R-:W-:-:S04]  /*03a0*/  IMAD R5, R0, 0x48, RZ ;  /* 0x0000004800057824 */ /* 0x002fc800078e02ff */
[----:B--2---:R-:W-:-:S05]  /*03b0*/  IMAD.WIDE.U32 R44, R5, 0x4, R44 ;  /* 0x00000004052c7825 */ /* 0x004fca00078e002c */
[----:B------:R-:W3:Y:S04]  /*03c0*/  LDG.E.CONSTANT R15, desc[UR4][R44.64] ;  /* 0x000000042c0f7981 */ /* 0x000ee8000c1e9900 */
[----:B------:R-:W4:Y:S04]  /*03d0*/  LDG.E.CONSTANT R4, desc[UR4][R44.64+0x4] ;  /* 0x000004042c047981 */ /* 0x000f28000c1e9900 */
[----:B------:R-:W0:Y:S04]  /*03e0*/  LDG.E.CONSTANT R6, desc[UR4][R44.64+0x8] ;  /* 0x000008042c067981 */ /* 0x000e28000c1e9900 */
[----:B------:R-:W5:Y:S04]  /*03f0*/  LDG.E.CONSTANT R13, desc[UR4][R44.64+0xc] ;  /* 0x00000c042c0d7981 */ /* 0x000f68000c1e9900 */
[----:B------:R-:W2:Y:S04]  /*0400*/  LDG.E.CONSTANT R11, desc[UR4][R44.64+0x10] ;  /* 0x000010042c0b7981 */ /* 0x000ea8000c1e9900 */
[----:B------:R-:W2:Y:S04]  /*0410*/  LDG.E.CONSTANT R9, desc[UR4][R44.64+0x14] ;  /* 0x000014042c097981 */ /* 0x000ea8000c1e9900 */
[----:B------:R-:W2:Y:S04]  /*0420*/  LDG.E.CONSTANT R7, desc[UR4][R44.64+0x18] ;  /* 0x000018042c077981 */ /* 0x000ea8000c1e9900 */
[----:B------:R-:W2:Y:S04]  /*0430*/  LDG.E.CONSTANT R5, desc[UR4][R44.64+0x1c] ;  /* 0x00001c042c057981 */ /* 0x000ea8000c1e9900 */
[----:B------:R-:W2:Y:S01]  /*0440*/  LDG.E.CONSTANT R41, desc[UR4][R44.64+0x20] ;  /* 0x000020042c297981 */ /* 0x000ea2000c1e9900 */
[----:B---3--:R-:W-:-:S03]  /*0450*/  FFMA R15, R36, R15, RZ ;  /* 0x0000000f240f7223 */ /* 0x008fc600000000ff */
[----:B------:R-:W3:Y:S01]  /*0460*/  LDG.E.CONSTANT R36, desc[UR4][R44.64+0x6c] ;  /* 0x00006c042c247981 */ /* 0x000ee2000c1e9900 */
[----:B----4-:R-:W-:-:S03]  /*0470*/  FFMA R15, R32, R4, R15 ;  /* 0x00000004200f7223 */ /* 0x010fc6000000000f */
[----:B------:R-:W4:Y:S01]  /*0480*/  LDG.E.CONSTANT R32, desc[UR4][R44.64+0x70] ;  /* 0x000070042c207981 */ /* 0x000f22000c1e9900 */
[----:B0-----:R-:W-:-:S03]  /*0490*/  FFMA R15, R20, R6, R15 ;  /* 0x00000006140f7223 */ /* 0x001fc6000000000f */
[----:B------:R-:W4:Y:S01]  /*04a0*/  LDG.E.CONSTANT R20, desc[UR4][R44.64+0x78] ;  /* 0x000078042c147981 */ /* 0x000f22000c1e9900 */
[----:B-----5:R-:W-:-:S03]  /*04b0*/  FFMA R17, R24, R13, R15 ;  /* 0x0000000d18117223 */ /* 0x020fc6000000000f */
[----:B------:R-:W0:Y:S01]  /*04c0*/  LDS.128 R12, [R40+0x280] ;  /* 0x00028000280c7984 */ /* 0x000e220000000c00 */
[----:B--2---:R-:W-:-:S03]  /*04d0*/  FFMA R11, R28, R11, R17 ;  /* 0x0000000b1c0b7223 */ /* 0x004fc60000000011 */
[----:B------:R-:W1:Y:S04]  /*04e0*/  LDS.128 R16, [R40+0x480] ;  /* 0x0004800028107984 */ /* 0x000e680000000c00 */
[----:B------:R-:W2:Y:S04]  /*04f0*/  LDG.E.CONSTANT R24, desc[UR4][R44.64+0x80] ;  /* 0x000080042c187981 */ /* 0x000ea8000c1e9900 */
[----:B------:R-:W5:Y:S01]  /*0500*/  LDG.E.CONSTANT R28, desc[UR4][R44.64+0x84] ;  /* 0x000084042c1c7981 */ /* 0x000f62000c1e9900 */
[----:B0-----:R-:W-:-:S03]  /*0510*/  FFMA R9, R12, R9, R11 ;  /* 0x000000090c097223 */ /* 0x001fc6000000000b */
[----:B------:R-:W3:Y:S01]  /*0520*/  LDG.E.CONSTANT R12, desc[UR4][R44.64+0x2c] ;  /* 0x00002c042c0c7981 */ /* 0x000ee2000c1e9900 */
[----:B-1----:R-:W-:-:S03]  /*0530*/  FFMA R7, R16, R7, R9 ;  /* 0x0000000710077223 */ /* 0x002fc60000000009 */
[----:B------:R-:W0:Y:S02]  /*0540*/  LDS.128 R8, [R40+0x4a0] ;  /* 0x0004a00028087984 */ /* 0x000e240000000c00 */
[----:B0-----:R-:W-:Y:S02]  /*0550*/  FFMA R43, R8, R5, R7 ;  /* 0x00000005082b7223 */ /* 0x001fe40000000007 */
[----:B------:R-:W0:Y:S04]  /*0560*/  LDS.128 R4, [R40+0x4c0] ;  /* 0x0004c00028047984 */ /* 0x000e280000000c00 */
[----:B------:R-:W4:Y:S01]  /*0570*/  LDG.E.CONSTANT R8, desc[UR4][R44.64+0x34] ;  /* 0x000034042c087981 */ /* 0x000f22000c1e9900 */
[----:B0-----:R-:W-:-:S03]  /*0580*/  FFMA R4, R4, R41, R43 ;  /* 0x0000002904047223 */ /* 0x001fc6000000002b */
[----:B------:R-:W2:Y:S04]  /*0590*/  LDG.E.CONSTANT R41, desc[UR4][R44.64+0x24] ;  /* 0x000024042c297981 */ /* 0x000ea8000c1e9900 */
[----:B------:R-:W5:Y:S01]  /*05a0*/  LDG.E.CONSTANT R43, desc[UR4][R44.64+0xa4] ;  /* 0x0000a4042c2b7981 */ /* 0x000f62000c1e9900 */
[----:B--2---:R-:W-:-:S03]  /*05b0*/  FFMA R16, R41, R37, R4 ;  /* 0x0000002529107223 */ /* 0x004fc60000000004 */
[----:B------:R-:W2:Y:S04]  /*05c0*/  LDG.E.CONSTANT R37, desc[UR4][R44.64+0x28] ;  /* 0x000028042c257981 */ /* 0x000ea8000c1e9900 */
[----:B------:R-:W4:Y:S04]  /*05d0*/  LDG.E.CONSTANT R4, desc[UR4][R44.64+0x30] ;  /* 0x000030042c047981 */ /* 0x000f28000c1e9900 */
[----:B------:R-:W5:Y:S01]  /*05e0*/  LDG.E.CONSTANT R41, desc[UR4][R44.64+0x48] ;  /* 0x000048042c297981 */ /* 0x000f62000c1e9900 */
[----:B--2---:R-:W-:-:S03]  /*05f0*/  FFMA R33, R37, R33, R16 ;  /* 0x0000002125217223 */ /* 0x004fc60000000010 */
[----:B------:R-:W2:Y:S01]  /*0600*/  LDG.E.CONSTANT R16, desc[UR4][R44.64+0x3c] ;  /* 0x00003c042c107981 */ /* 0x000ea2000c1e9900 */
[----:B---3--:R-:W-:-:S03]  /*0610*/  FFMA R21, R12, R21, R33 ;  /* 0x000000150c157223 */ /* 0x008fc60000000021 */
[----:B------:R-:W3:Y:S01]  /*0620*/  LDG.E.CONSTANT R12, desc[UR4][R44.64+0x38] ;  /* 0x000038042c0c7981 */ /* 0x000ee2000c1e9900 */
[----:B----4-:R-:W-:-:S03]  /*0630*/  FFMA R21, R4, R25, R21 ;  /* 0x0000001904157223 */ /* 0x010fc60000000015 */
[----:B------:R-:W4:Y:S01]  /*0640*/  LDG.E.CONSTANT R4, desc[UR4][R44.64+0x40] ;  /* 0x000040042c047981 */ /* 0x000f22000c1e9900 */
[----:B------:R-:W-:-:S03]  /*0650*/  FFMA R21, R8, R29, R21 ;  /* 0x0000001d08157223 */ /* 0x000fc60000000015 */
[----:B------:R-:W5:Y:S04]  /*0660*/  LDG.E.CONSTANT R8, desc[UR4][R44.64+0x44] ;  /* 0x000044042c087981 */ /* 0x000f68000c1e9900 */
[----:B------:R-:W5:Y:S04]  /*0670*/  LDG.E.CONSTANT R33, desc[UR4][R44.64+0x4c] ;  /* 0x00004c042c217981 */ /* 0x000f68000c1e9900 */
[----:B------:R-:W5:Y:S04]  /*0680*/  LDG.E.CONSTANT R37, desc[UR4][R44.64+0x50] ;  /* 0x000050042c257981 */ /* 0x000f68000c1e9900 */
[----:B------:R-:W5:Y:S04]  /*0690*/  LDG.E.CONSTANT R29, desc[UR4][R44.64+0x54] ;  /* 0x000054042c1d7981 */ /* 0x000f68000c1e9900 */
[----:B------:R-:W5:Y:S01]  /*06a0*/  LDG.E.CONSTANT R25, desc[UR4][R44.64+0x58] ;  /* 0x000058042c197981 */ /* 0x000f62000c1e9900 */
[----:B---3--:R-:W-:-:S03]  /*06b0*/  FFMA R13, R12, R13, R21 ;  /* 0x0000000d0c0d7223 */ /* 0x008fc60000000015 */
[----:B------:R-:W3:Y:S01]  /*06c0*/  LDG.E.CONSTANT R21, desc[UR4][R44.64+0x68] ;  /* 0x000068042c157981 */ /* 0x000ee2000c1e9900 */
[----:B--2---:R-:W-:-:S03]  /*06d0*/  FFMA R13, R16, R17, R13 ;  /* 0x00000011100d7223 */ /* 0x004fc6000000000d */
[----:B------:R-:W2:Y:S01]  /*06e0*/  LDG.E.CONSTANT R16, desc[UR4][R44.64+0x88] ;  /* 0x000088042c107981 */ /* 0x000ea2000c1e9900 */
[----:B----4-:R-:W-:-:S03]  /*06f0*/  FFMA R17, R4, R9, R13 ;  /* 0x0000000904117223 */ /* 0x010fc6000000000d */
[----:B------:R-:W4:Y:S04]  /*0700*/  LDG.E.CONSTANT R13, desc[UR4][R44.64+0x5c] ;  /* 0x00005c042c0d7981 */ /* 0x000f28000c1e9900 */
[----:B------:R-:W3:Y:S01]  /*0710*/  LDG.E.CONSTANT R9, desc[UR4][R44.64+0x60] ;  /* 0x000060042c097981 */ /* 0x000ee2000c1e9900 */
[----:B-----5:R-:W-:-:S03]  /*0720*/  FFMA R8, R8, R5, R17 ;  /* 0x0000000508087223 */ /* 0x020fc60000000011 */
[----:B------:R-:W5:Y:S01]  /*0730*/  LDG.E.CONSTANT R17, desc[UR4][R44.64+0x64] ;  /* 0x000064042c117981 */ /* 0x000f62000c1e9900 */
[----:B------:R-:W-:-:S03]  /*0740*/  FFMA R8, R41, R38, R8 ;  /* 0x0000002629087223 */ /* 0x000fc60000000008 */
[----:B------:R-:W2:Y:S01]  /*0750*/  LDG.E.CONSTANT R4, desc[UR4][R44.64+0x8c] ;  /* 0x00008c042c047981 */ /* 0x000ea2000c1e9900 */
[----:B------:R-:W-:-:S03]  /*0760*/  FFMA R8, R33, R34, R8 ;  /* 0x0000002221087223 */ /* 0x000fc60000000008 */
[----:B------:R-:W2:Y:S01]  /*0770*/  LDG.E.CONSTANT R5, desc[UR4][R44.64+0x90] ;  /* 0x000090042c057981 */ /* 0x000ea2000c1e9900 */
[----:B------:R-:W-:-:S03]  /*0780*/  FFMA R8, R37, R22, R8 ;  /* 0x0000001625087223 */ /* 0x000fc60000000008 */
[----:B------:R-:W2:Y:S01]  /*0790*/  LDG.E.CONSTANT R22, desc[UR4][R44.64+0x74] ;  /* 0x000074042c167981 */ /* 0x000ea2000c1e9900 */
[----:B------:R-:W-:-:S03]  /*07a0*/  FFMA R8, R29, R26, R8 ;  /* 0x0000001a1d087223 */ /* 0x000fc60000000008 */
[----:B------:R-:W2:Y:S01]  /*07b0*/  LDG.E.CONSTANT R26, desc[UR4][R44.64+0x7c] ;  /* 0x00007c042c1a7981 */ /* 0x000ea2000c1e9900 */
[----:B------:R-:W-:-:S03]  /*07c0*/  FFMA R8, R25, R30, R8 ;  /* 0x0000001e19087223 */ /* 0x000fc60000000008 */
[----:B------:R-:W2:Y:S04]  /*07d0*/  LDG.E.CONSTANT R12, desc[UR4][R44.64+0x94] ;  /* 0x000094042c0c7981 */ /* 0x000ea8000c1e9900 */
[----:B------:R-:W2:Y:S01]  /*07e0*/  LDG.E.CONSTANT R41, desc[UR4][R44.64+0xb0] ;  /* 0x0000b0042c297981 */ /* 0x000ea2000c1e9900 */
[----:B----4-:R-:W-:-:S03]  /*07f0*/  FFMA R8, R13, R14, R8 ;  /* 0x0000000e0d087223 */ /* 0x010fc60000000008 */
[----:B------:R-:W4:Y:S01]  /*0800*/  LDG.E.CONSTANT R13, desc[UR4][R44.64+0xa0] ;  /* 0x0000a0042c0d7981 */ /* 0x000f22000c1e9900 */
[----:B---3--:R-:W-:-:S03]  /*0810*/  FFMA R18, R9, R18, R8 ;  /* 0x0000001209127223 */ /* 0x008fc60000000008 */
[----:B------:R-:W3:Y:S04]  /*0820*/  LDG.E.CONSTANT R8, desc[UR4][R44.64+0x98] ;  /* 0x000098042c087981 */ /* 0x000ee8000c1e9900 */
[----:B------:R-:W4:Y:S01]  /*0830*/  LDG.E.CONSTANT R9, desc[UR4][R44.64+0x9c] ;  /* 0x00009c042c097981 */ /* 0x000f22000c1e9900 */
[----:B-----5:R-:W-:-:S03]  /*0840*/  FFMA R10, R17, R10, R18 ;  /* 0x0000000a110a7223 */ /* 0x020fc60000000012 */
[----:B------:R-:W5:Y:S01]  /*0850*/  LDG.E.CONSTANT R17, desc[UR4][R44.64+0xa8] ;  /* 0x0000a8042c117981 */ /* 0x000f62000c1e9900 */
[----:B------:R-:W-:-:S03]  /*0860*/  FFMA R25, R21, R6, R10 ;  /* 0x0000000615197223 */ /* 0x000fc6000000000a */
[----:B------:R-:W5:Y:S01]  /*0870*/  LDG.E.CONSTANT R21, desc[UR4][R44.64+0xac] ;  /* 0x0000ac042c157981 */ /* 0x000f62000c1e9900 */
[----:B------:R-:W-:-:S03]  /*0880*/  FFMA R25, R36, R39, R25 ;  /* 0x0000002724197223 */ /* 0x000fc60000000019 */
[----:B------:R-:W0:Y:S01]  /*0890*/  LDS.128 R36, [R40+0x10] ;  /* 0x0000100028247984 */ /* 0x000e220000000c00 */
[----:B------:R-:W-:-:S03]  /*08a0*/  FFMA R25, R32, R35, R25 ;  /* 0x0000002320197223 */ /* 0x000fc60000000019 */
[----:B------:R-:W-:Y:S01]  /*08b0*/  LDS.128 R32, [R40+0x250] ;  /* 0x0002500028207984 */ /* 0x000fe20000000c00 */
[----:B--2---:R-:W-:-:S04]  /*08c0*/  FFMA R23, R22, R23, R25 ;  /* 0x0000001716177223 */ /* 0x004fc80000000019 */
[----:B------:R-:W-:-:S04]  /*08d0*/  FFMA R23, R20, R27, R23 ;  /* 0x0000001b14177223 */ /* 0x000fc80000000017 */
[----:B------:R-:W-:-:S04]  /*08e0*/  FFMA R23, R26, R31, R23 ;  /* 0x0000001f1a177223 */ /* 0x000fc80000000017 */
[----:B------:R-:W-:Y:S02]  /*08f0*/  FFMA R15, R24, R15, R23 ;  /* 0x0000000f180f7223 */ /* 0x000fe40000000017 */
[----:B------:R-:W1:Y:S02]  /*0900*/  LDS.128 R24, [R40+0x30] ;  /* 0x0000300028187984 */ /* 0x000e640000000c00 */
[----:B------:R-:W-:Y:S02]  /*0910*/  FFMA R15, R28, R19, R15 ;  /* 0x000000131c0f7223 */ /* 0x000fe4000000000f */
[----:B------:R-:W3:Y:S02]  /*0920*/  LDS.128 R28, [R40+0x50] ;  /* 0x00005000281c7984 */ /* 0x000ee40000000c00 */
[----:B------:R-:W-:-:S04]  /*0930*/  FFMA R11, R16, R11, R15 ;  /* 0x0000000b100b7223 */ /* 0x000fc8000000000f */
[----:B------:R-:W-:-:S04]  /*0940*/  FFMA R7, R4, R7, R11 ;  /* 0x0000000704077223 */ /* 0x000fc8000000000b */
[----:B0-----:R-:W-:Y:S02]  /*0950*/  FFMA R11, R36, R5, R7 ;  /* 0x00000005240b7223 */ /* 0x001fe40000000007 */
[----:B------:R-:W0:Y:S02]  /*0960*/  LDS.128 R4, [R40+0x270] ;  /* 0x0002700028047984 */ /* 0x000e240000000c00 */
[----:B-1----:R-:W-:Y:S02]  /*0970*/  FFMA R11, R24, R12, R11 ;  /* 0x0000000c180b7223 */ /* 0x002fe4000000000b */
[----:B------:R-:W2:Y:S02]  /*0980*/  LDG.E.CONSTANT R24, desc[UR4][R44.64+0x11c] ;  /* 0x00011c042c187981 */ /* 0x000ea4000c1e9900 */
[----:B---3--:R-:W-:Y:S02]  /*0990*/  FFMA R11, R28, R8, R11 ;  /* 0x000000081c0b7223 */ /* 0x008fe4000000000b */
[----:B------:R-:W3:Y:S02]  /*09a0*/  LDG.E.CONSTANT R28, desc[UR4][R44.64+0x114] ;  /* 0x000114042c1c7981 */ /* 0x000ee4000c1e9900 */
[----:B----4-:R-:W-:-:S02]  /*09b0*/  FFMA R15, R32, R9, R11 ;  /* 0x00000009200f7223 */ /* 0x010fc4000000000b */
[----:B------:R-:W1:Y:S02]  /*09c0*/  LDS.128 R8, [R40+0x290] ;  /* 0x0002900028087984 */ /* 0x000e640000000c00 */
[----:B0-----:R-:W-:Y:S02]  /*09d0*/  FFMA R19, R4, R13, R15 ;  /* 0x0000000d04137223 */ /* 0x001fe4000000000f */
[----:B------:R-:W5:Y:S04]  /*09e0*/  LDS.128 R12, [R40+0x490] ;  /* 0x00049000280c7984 */ /* 0x000f680000000c00 */
[----:B------:R-:W4:Y:S01]  /*09f0*/  LDG.E.CONSTANT R4, desc[UR4][R44.64+0xd4] ;  /* 0x0000d4042c047981 */ /* 0x000f22000c1e9900 */
[----:B-1----:R-:W-:-:S03]  /*0a00*/  FFMA R19, R8, R43, R19 ;  /* 0x0000002b08137223 */ /* 0x002fc60000000013 */
[----:B------:R-:W2:Y:S01]  /*0a10*/  LDG.E.CONSTANT R8, desc[UR4][R44.64+0xc8] ;  /* 0x0000c8042c087981 */ /* 0x000ea2000c1e9900 */
[----:B-----5:R-:W-:-:S03]  /*0a20*/  FFMA R23, R12, R17, R19 ;  /* 0x000000110c177223 */ /* 0x020fc60000000013 */
[----:B------:R-:W0:Y:S04]  /*0a30*/  LDS.128 R16, [R40+0x4b0] ;  /* 0x0004b00028107984 */ /* 0x000e280000000c00 */
[----:B------:R-:W5:Y:S01]  /*0a40*/  LDG.E.CONSTANT R12, desc[UR4][R44.64+0xc4] ;  /* 0x0000c4042c0c7981 */ /* 0x000f62000c1e9900 */
[----:B0-----:R-:W-:-:S03]  /*0a50*/  FFMA R43, R16, R21, R23 ;  /* 0x00000015102b7223 */ /* 0x001fc60000000017 */
[----:B------:R-:W0:Y:S04]  /*0a60*/  LDS.128 R20, [R40+0x4d0] ;  /* 0x0004d00028147984 */ /* 0x000e280000000c00 */
[----:B------:R-:W3:Y:S01]  /*0a70*/  LDG.E.CONSTANT R16, desc[UR4][R44.64+0xcc] ;  /* 0x0000cc042c107981 */ /* 0x000ee2000c1e9900 */
[----:B0-----:R-:W-:-:S03]  /*0a80*/  FFMA R20, R20, R41, R43 ;  /* 0x0000002914147223 */ /* 0x001fc6000000002b */
[----:B------:R-:W4:Y:S04]  /*0a90*/  LDG.E.CONSTANT R41, desc[UR4][R44.64+0xb4] ;  /* 0x0000b4042c297981 */ /* 0x000f28000c1e9900 */
[----:B------:R-:W2:Y:S01]  /*0aa0*/  LDG.E.CONSTANT R43, desc[UR4][R44.64+0xb8] ;  /* 0x0000b8042c2b7981 */ /* 0x000ea2000c1e9900 */
[----:B----4-:R-:W-:-:S03]  /*0ab0*/  FFMA R20, R41, R37, R20 ;  /* 0x0000002529147223 */ /* 0x010fc60000000014 */
[----:B------:R-:W4:Y:S01]  /*0ac0*/  LDG.E.CONSTANT R37, desc[UR4][R44.64+0xc0] ;  /* 0x0000c0042c257981 */ /* 0x000f22000c1e9900 */
[----:B--2---:R-:W-:-:S03]  /*0ad0*/  FFMA R20, R43, R25, R20 ;  /* 0x000000192b147223 */ /* 0x004fc60000000014 */
[----:B------:R-:W2:Y:S02]  /*0ae0*/  LDG.E.CONSTANT R25, desc[UR4][R44.64+0xbc] ;  /* 0x0000bc042c197981 */ /* 0x000ea4000c1e9900 */
[----:B--2---:R-:W-:Y:S02]  /*0af0*/  FFMA R20, R25, R29, R20 ;  /* 0x0000001d19147223 */ /* 0x004fe40000000014 */
[----:B------:R-:W2:Y:S02]  /*0b00*/  LDG.E.CONSTANT R29, desc[UR4][R44.64+0xd8] ;  /* 0x0000d8042c1d7981 */ /* 0x000ea4000c1e9900 */
[----:B----4-:R-:W-:Y:S02]  /*0b10*/  FFMA R33, R37, R33, R20 ;  /* 0x0000002125217223 */ /* 0x010fe40000000014 */
[----:B------:R-:W4:Y:S02]  /*0b20*/  LDG.E.CONSTANT R20, desc[UR4][R44.64+0xd0] ;  /* 0x0000d0042c147981 */ /* 0x000f24000c1e9900 */
[----:B-----5:R-:W-:-:S02]  /*0b30*/  FFMA R33, R12, R5, R33 ;  /* 0x000000050c217223 */ /* 0x020fc40000000021 */
[----:B------:R-:W5:Y:S04]  /*0b40*/  LDG.E.CONSTANT R5, desc[UR4][R44.64+0xdc] ;  /* 0x0000dc042c057981 */ /* 0x000f68000c1e9900 */
[----:B------:R-:W5:Y:S01]  /*0b50*/  LDG.E.CONSTANT R25, desc[UR4][R44.64+0xe0] ;  /* 0x0000e0042c197981 */ /* 0x000f62000c1e9900 */
[----:B------:R-:W-:-:S03]  /*0b60*/  FFMA R33, R8, R9, R33 ;  /* 0x0000000908217223 */ /* 0x000fc60000000021 */
[----:B------:R-:W5:Y:S01]  /*0b70*/  LDG.E.CONSTANT R9, desc[UR4][R44.64+0xe4] ;  /* 0x0000e4042c097981 */ /* 0x000f62000c1e9900 */
[----:B---3--:R-:W-:-:S03]  /*0b80*/  FFMA R13, R16, R13, R33 ;  /* 0x0000000d100d7223 */ /* 0x008fc60000000021 */
[----:B------:R-:W3:Y:S04]  /*0b90*/  LDG.E.CONSTANT R12, desc[UR4][R44.64+0x100] ;  /* 0x000100042c0c7981 */ /* 0x000ee8000c1e9900 */
[----:B------:R-:W3:Y:S04]  /*0ba0*/  LDG.E.CONSTANT R8, desc[UR4][R44.64+0x104] ;  /* 0x000104042c087981 */ /* 0x000ee8000c1e9900 */
[----:B------:R-:W3:Y:S01]  /*0bb0*/  LDG.E.CONSTANT R16, desc[UR4][R44.64+0x108] ;  /* 0x000108042c107981 */ /* 0x000ee2000c1e9900 */
[----:B----4-:R-:W-:-:S03]  /*0bc0*/  FFMA R33, R20, R17, R13 ;  /* 0x0000001114217223 */ /* 0x010fc6000000000d */
[----:B------:R-:W4:Y:S04]  /*0bd0*/  LDG.E.CONSTANT R13, desc[UR4][R44.64+0xe8] ;  /* 0x0000e8042c0d7981 */ /* 0x000f28000c1e9900 */
[----:B------:R-:W3:Y:S01]  /*0be0*/  LDG.E.CONSTANT R17, desc[UR4][R44.64+0xec] ;  /* 0x0000ec042c117981 */ /* 0x000ee2000c1e9900 */
[----:B------:R-:W-:-:S03]  /*0bf0*/  FFMA R4, R4, R21, R33 ;  /* 0x0000001504047223 */ /* 0x000fc60000000021 */
[----:B------:R-:W3:Y:S01]  /*0c00*/  LDG.E.CONSTANT R33, desc[UR4][R44.64+0xf0] ;  /* 0x0000f0042c217981 */ /* 0x000ee2000c1e9900 */
[----:B--2---:R-:W-:-:S03]  /*0c10*/  FFMA R38, R29, R38, R4 ;  /* 0x000000261d267223 */ /* 0x004fc60000000004 */
[----:B------:R-:W2:Y:S04]  /*0c20*/  LDG.E.CONSTANT R21, desc[UR4][R44.64+0xf4] ;  /* 0x0000f4042c157981 */ /* 0x000ea8000c1e9900 */
[----:B------:R-:W2:Y:S04]  /*0c30*/  LDG.E.CONSTANT R29, desc[UR4][R44.64+0xf8] ;  /* 0x0000f8042c1d7981 */ /* 0x000ea8000c1e9900 */
[----:B------:R-:W2:Y:S01]  /*0c40*/  LDG.E.CONSTANT R4, desc[UR4][R44.64+0xfc] ;  /* 0x0000fc042c047981 */ /* 0x000ea2000c1e9900 */
[----:B-----5:R-:W-:-:S03]  /*0c50*/  FFMA R26, R5, R26, R38 ;  /* 0x0000001a051a7223 */ /* 0x020fc60000000026 */
[----:B------:R-:W5:Y:S01]  /*0c60*/  LDG.E.CONSTANT R20, desc[UR4][R44.64+0x10c] ;  /* 0x00010c042c147981 */ /* 0x000f62000c1e9900 */
[----:B------:R-:W-:-:S03]  /*0c70*/  FFMA R26, R25, R30, R26 ;  /* 0x0000001e191a7223 */ /* 0x000fc6000000001a */
[----:B------:R-:W5:Y:S01]  /*0c80*/  LDG.E.CONSTANT R30, desc[UR4][R44.64+0x110] ;  /* 0x000110042c1e7981 */ /* 0x000f62000c1e9900 */
[----:B------:R-:W-:-:S03]  /*0c90*/  FFMA R34, R9, R34, R26 ;  /* 0x0000002209227223 */ /* 0x000fc6000000001a */
[----:B------:R-:W5:Y:S01]  /*0ca0*/  LDG.E.CONSTANT R26, desc[UR4][R44.64+0x118] ;  /* 0x000118042c1a7981 */ /* 0x000f62000c1e9900 */
[----:B------:R-:W-:-:S04]  /*0cb0*/  LEA R3, R0, R3, 0xc ;  /* 0x0000000300037211 */ /* 0x000fc800078e60ff */
[----:B------:R-:W-:Y:S01]  /*0cc0*/  LEA R3, R2, R3, 0x6 ;  /* 0x0000000302037211 */ /* 0x000fe200078e30ff */
[----:B----4-:R-:W-:-:S04]  /*0cd0*/  FFMA R6, R13, R6, R34 ;  /* 0x000000060d067223 */ /* 0x010fc80000000022 */
[----:B---3--:R-:W-:-:S04]  /*0ce0*/  FFMA R6, R17, R10, R6 ;  /* 0x0000000a11067223 */ /* 0x008fc80000000006 */
[----:B------:R-:W-:-:S04]  /*0cf0*/  FFMA R6, R33, R14, R6 ;  /* 0x0000000e21067223 */ /* 0x000fc80000000006 */
[----:B--2---:R-:W-:-:S04]  /*0d00*/  FFMA R6, R21, R18, R6 ;  /* 0x0000001215067223 */ /* 0x004fc80000000006 */
[----:B------:R-:W-:-:S04]  /*0d10*/  FFMA R29, R29, R22, R6 ;  /* 0x000000161d1d7223 */ /* 0x000fc80000000006 */
[----:B------:R-:W-:Y:S02]  /*0d20*/  FFMA R29, R4, R39, R29 ;  /* 0x00000027041d7223 */ /* 0x000fe4000000001d */
[----:B------:R-:W0:Y:S02]  /*0d30*/  LDC.64 R4, c[0x0][0x390] ;  /* 0x0000e400ff047b82 */ /* 0x000e240000000a00 */
[----:B------:R-:W-:-:S04]  /*0d40*/  FFMA R27, R12, R27, R29 ;  /* 0x0000001b0c1b7223 */ /* 0x000fc8000000001d */
[----:B------:R-:W-:-:S04]  /*0d50*/  FFMA R27, R8, R31, R27 ;  /* 0x0000001f081b7223 */ /* 0x000fc8000000001b */
[----:B------:R-:W-:-:S04]  /*0d60*/  FFMA R27, R16, R35, R27 ;  /* 0x00000023101b7223 */ /* 0x000fc8000000001b */
[----:B-----5:R-:W-:-:S04]  /*0d70*/  FFMA R7, R20, R7, R27 ;  /* 0x0000000714077223 */ /* 0x020fc8000000001b */
[----:B------:R-:W-:-:S04]  /*0d80*/  FFMA R7, R30, R11, R7 ;  /* 0x0000000b1e077223 */ /* 0x000fc80000000007 */
[----:B------:R-:W-:-:S04]  /*0d90*/  FFMA R7, R28, R15, R7 ;  /* 0x0000000f1c077223 */ /* 0x000fc80000000007 */
[----:B------:R-:W-:Y:S01]  /*0da0*/  FFMA R7, R26, R19, R7 ;  /* 0x000000131a077223 */ /* 0x000fe20000000007 */
[----:B0-----:R-:W-:-:S04]  /*0db0*/  IMAD.WIDE R4, R3, 0x4, R4 ;  /* 0x0000000403047825 */ /* 0x001fc800078e0204 */
[----:B------:R-:W-:-:S05]  /*0dc0*/  FFMA R7, R24, R23, R7 ;  /* 0x0000001718077223 */ /* 0x000fca0000000007 */
[----:B------:R-:W-:Y:S01]  /*0dd0*/  STG.E desc[UR4][R4.64], R7 ;  /* 0x0000000704007986 */ /* 0x000fe2000c101904 */
[----:B------:R-:W-:Y:S05]  /*0de0*/  EXIT ;  /* 0x000000000000794d */ /* 0x000fea0003800000 */
.L_x_8:
        /* <DEDUP_REMOVED lines=9> */
.L_x_72:


//--------------------- .text._Z9conv3_fwdILi4ELi8EEvPKfS1_Pf --------------------------
	.section	.text._Z9conv3_fwdILi4ELi8EEvPKfS1_Pf,"ax",@progbits
	.align	128
        .global         _Z9conv3_fwdILi4ELi8EEvPKfS1_Pf
        .type           _Z9conv3_fwdILi4ELi8EEvPKfS1_Pf,@function
        .size           _Z9conv3_fwdILi4ELi8EEvPKfS1_Pf,(.L_x_73 - _Z9conv3_fwdILi4ELi8EEvPKfS1_Pf)
        .other          _Z9conv3_fwdILi4ELi8EEvPKfS1_Pf,@"STO_CUDA_ENTRY STV_DEFAULT"
_Z9conv3_fwdILi4ELi8EEvPKfS1_Pf:
.text._Z9conv3_fwdILi4ELi8EEvPKfS1_Pf:
[----:B------:R-:W-:Y:S01]  /*0000*/  LDC R1, c[0x0][0x37c] ;  /* 0x0000df00ff017b82 */ /* 0x000fe20000000800 */
[----:B------:R-:W0:Y:S07]  /*0010*/  S2R R15, SR_TID.Y ;  /* 0x00000000000f7919 */ /* 0x000e2e0000002200 */
[----:B------:R-:W1:Y:S01]  /*0020*/  LDC.64 R4, c[0x0][0x380] ;  /* 0x0000e000ff047b82 */ /* 0x000e620000000a00 */
[----:B------:R-:W2:Y:S01]  /*0030*/  LDCU.64 UR4, c[0x0][0x358] ;  /* 0x00006b00ff0477ac */ /* 0x000ea20008000a00 */
[----:B------:R-:W0:Y:S01]  /*0040*/  S2R R2, SR_CTAID.Y ;  /* 0x0000000000027919 */ /* 0x000e220000002600 */
[----:B------:R-:W3:Y:S01]  /*0050*/  S2R R6, SR_TID.X ;  /* 0x0000000000067919 */ /* 0x000ee20000002100 */
[----:B------:R-:W3:Y:S01]  /*0060*/  S2R R41, SR_CTAID.X ;  /* 0x0000000000297919 */ /* 0x000ee20000002500 */
        /* <DEDUP_REMOVED lines=10> */
[----:B------:R-:W-:-:S09]  /*0110*/  MOV R11, RZ ;  /* 0x000000ff000b7202 */ /* 0x000fd20000000f00 */
[----:B--2---:R-:W2:Y:S04]  /*0120*/  @!P0 LDG.E.CONSTANT R7, desc[UR4][R4.64+0x4000] ;  /* 0x0040000404078981 */ /* 0x004ea8000c1e9900 */
[----:B------:R-:W3:Y:S04]  /*0130*/  @!P0 LDG.E.CONSTANT R3, desc[UR4][R4.64] ;  /* 0x0000000404038981 */ /* 0x000ee8000c1e9900 */
[----:B------:R-:W4:Y:S04]  /*0140*/  @!P1 LDG.E.CONSTANT R9, desc[UR4][R4.64+0x8000] ;  /* 0x0080000404099981 */ /* 0x000f28000c1e9900 */
        /* <DEDUP_REMOVED lines=12> */
[----:B------:R0:W-:Y:S01]  /*0210*/  @P0 STS [R40], RZ ;  /* 0x000000ff28000388 */ /* 0x0001e20000000800 */
[----:B------:R-:W-:Y:S06]  /*0220*/  BAR.SYNC.DEFER_BLOCKING 0x0 ;  /* 0x0000000000007b1d */ /* 0x000fec0000010000 */
[----:B------:R-:W-:Y:S05]  /*0230*/  @P1 EXIT ;  /* 0x000000000000194d */ /* 0x000fea0003800000 */
[----:B------:R-:W-:-:S04]  /*0240*/  ISETP.GT.AND P0, PT, R41, 0x3f, PT ;  /* 0x0000003f2900780c */ /* 0x000fc80003f04270 */
[----:B------:R-:W-:-:S13]  /*0250*/  ISETP.GT.U32.OR P0, PT, R2, 0x3f, P0 ;  /* 0x0000003f0200780c */ /* 0x000fda0000704470 */
[----:B------:R-:W-:Y:S05]  /*0260*/  @P0 EXIT ;  /* 0x000000000000094d */ /* 0x000fea0003800000 */
[----:B------:R-:W0:Y:S01]  /*0270*/  S2R R0, SR_CTAID.Z ;  /* 0x0000000000007919 */ /* 0x000e220000002700 */
[----:B------:R-:W1:Y:S01]  /*0280*/  LDC.64 R42, c[0x0][0x388] ;  /* 0x0000e200ff2a7b82 */ /* 0x000e620000000a00 */
[----:B------:R-:W2:Y:S04]  /*0290*/  LDS.128 R36, [R40] ;  /* 0x0000000028247984 */ /* 0x000ea80000000c00 */
[----:B------:R-:W3:Y:S04]  /*02a0*/  LDS.128 R24, [R40+0x10] ;  /* 0x0000100028187984 */ /* 0x000ee80000000c00 */
[----:B------:R-:W4:Y:S04]  /*02b0*/  LDS.128 R28, [R40+0x20] ;  /* 0x00002000281c7984 */ /* 0x000f280000000c00 */
[----:B------:R-:W5:Y:S01]  /*02c0*/  LDS.128 R32, [R40+0x120] ;  /* 0x0001200028207984 */ /* 0x000f620000000c00 */
[----:B0-----:R-:W-:-:S04]  /*02d0*/  IMAD R3, R0, 0x24, RZ ;  /* 0x0000002400037824 */ /* 0x001fc800078e02ff */
[----:B-1----:R-:W-:-:S05]  /*02e0*/  IMAD.WIDE.U32 R42, R3, 0x4, R42 ;  /* 0x00000004032a7825 */ /* 0x002fca00078e002a */
[----:B------:R-:W2:Y:S04]  /*02f0*/  LDG.E.CONSTANT R5, desc[UR4][R42.64] ;  /* 0x000000042a057981 */ /* 0x000ea8000c1e9900 */
[----:B------:R-:W3:Y:S04]  /*0300*/  LDG.E.CONSTANT R8, desc[UR4][R42.64+0x4] ;  /* 0x000004042a087981 */ /* 0x000ee8000c1e9900 */
[----:B------:R-:W4:Y:S04]  /*0310*/  LDG.E.CONSTANT R10, desc[UR4][R42.64+0x8] ;  /* 0x000008042a0a7981 */ /* 0x000f28000c1e9900 */
[----:B------:R-:W5:Y:S04]  /*0320*/  LDG.E.CONSTANT R9, desc[UR4][R42.64+0xc] ;  /* 0x00000c042a097981 */ /* 0x000f68000c1e9900 */
[----:B------:R-:W5:Y:S04]  /*0330*/  LDG.E.CONSTANT R13, desc[UR4][R42.64+0x10] ;  /* 0x000010042a0d7981 */ /* 0x000f68000c1e9900 */
[----:B------:R-:W5:Y:S04]  /*0340*/  LDG.E.CONSTANT R17, desc[UR4][R42.64+0x14] ;  /* 0x000014042a117981 */ /* 0x000f68000c1e9900 */
[----:B------:R-:W5:Y:S04]  /*0350*/  LDG.E.CONSTANT R19, desc[UR4][R42.64+0x18] ;  /* 0x000018042a137981 */ /* 0x000f68000c1e9900 */
[----:B------:R-:W5:Y:S04]  /*0360*/  LDG.E.CONSTANT R21, desc[UR4][R42.64+0x1c] ;  /* 0x00001c042a157981 */ /* 0x000f68000c1e9900 */
[----:B------:R-:W5:Y:S01]  /*0370*/  LDG.E.CONSTANT R3, desc[UR4][R42.64+0x20] ;  /* 0x000020042a037981 */ /* 0x000f62000c1e9900 */
[----:B--2---:R-:W-:-:S03]  /*0380*/  FFMA R11, R36, R5, RZ ;  /* 0x00000005240b7223 */ /* 0x004fc600000000ff */
[----:B------:R-:W0:Y:S01]  /*0390*/  LDS.128 R4, [R40+0x130] ;  /* 0x0001300028047984 */ /* 0x000e220000000c00 */
[----:B---3--:R-:W-:-:S03]  /*03a0*/  FFMA R11, R24, R8, R11 ;  /* 0x00000008180b7223 */ /* 0x008fc6000000000b */
[----:B------:R-:W2:Y:S01]  /*03b0*/  LDG.E.CONSTANT R24, desc[UR4][R42.64+0x8c] ;  /* 0x00008c042a187981 */ /* 0x000ea2000c1e9900 */
[----:B----4-:R-:W-:-:S03]  /*03c0*/  FFMA R11, R28, R10, R11 ;  /* 0x0000000a1c0b7223 */ /* 0x010fc6000000000b */
[----:B------:R-:W3:Y:S01]  /*03d0*/  LDG.E.CONSTANT R28, desc[UR4][R42.64+0x84] ;  /* 0x000084042a1c7981 */ /* 0x000ee2000c1e9900 */
[----:B-----5:R-:W-:-:S03]  /*03e0*/  FFMA R15, R32, R9, R11 ;  /* 0x00000009200f7223 */ /* 0x020fc6000000000b */
[----:B------:R-:W1:Y:S01]  /*03f0*/  LDS.128 R8, [R40+0x140] ;  /* 0x0001400028087984 */ /* 0x000e620000000c00 */
[----:B0-----:R-:W-:-:S03]  /*0400*/  FFMA R23, R4, R13, R15 ;  /* 0x0000000d04177223 */ /* 0x001fc6000000000f */
[----:B------:R-:W0:Y:S04]  /*0410*/  LDS.128 R12, [R40+0x240] ;  /* 0x00024000280c7984 */ /* 0x000e280000000c00 */
[----:B------:R-:W4:Y:S01]  /*0420*/  LDG.E.CONSTANT R4, desc[UR4][R42.64+0x44] ;  /* 0x000044042a047981 */ /* 0x000f22000c1e9900 */
[----:B-1----:R-:W-:-:S03]  /*0430*/  FFMA R17, R8, R17, R23 ;  /* 0x0000001108117223 */ /* 0x002fc60000000017 */
[----:B------:R-:W5:Y:S01]  /*0440*/  LDG.E.CONSTANT R8, desc[UR4][R42.64+0x38] ;  /* 0x000038042a087981 */ /* 0x000f62000c1e9900 */
[----:B0-----:R-:W-:-:S03]  /*0450*/  FFMA R23, R12, R19, R17 ;  /* 0x000000130c177223 */ /* 0x001fc60000000011 */
[----:B------:R-:W0:Y:S04]  /*0460*/  LDS.128 R16, [R40+0x250] ;  /* 0x0002500028107984 */ /* 0x000e280000000c00 */
[----:B------:R-:W2:Y:S01]  /*0470*/  LDG.E.CONSTANT R12, desc[UR4][R42.64+0x34] ;  /* 0x000034042a0c7981 */ /* 0x000ea2000c1e9900 */
[----:B0-----:R-:W-:-:S03]  /*0480*/  FFMA R45, R16, R21, R23 ;  /* 0x00000015102d7223 */ /* 0x001fc60000000017 */
[----:B------:R-:W0:Y:S04]  /*0490*/  LDS.128 R20, [R40+0x260] ;  /* 0x0002600028147984 */ /* 0x000e280000000c00 */
[----:B------:R-:W3:Y:S01]  /*04a0*/  LDG.E.CONSTANT R16, desc[UR4][R42.64+0x3c] ;  /* 0x00003c042a107981 */ /* 0x000ee2000c1e9900 */
[----:B0-----:R-:W-:-:S03]  /*04b0*/  FFMA R20, R20, R3, R45 ;  /* 0x0000000314147223 */ /* 0x001fc6000000002d */
[----:B------:R-:W4:Y:S04]  /*04c0*/  LDG.E.CONSTANT R3, desc[UR4][R42.64+0x24] ;  /* 0x000024042a037981 */ /* 0x000f28000c1e9900 */
[----:B------:R-:W5:Y:S01]  /*04d0*/  LDG.E.CONSTANT R45, desc[UR4][R42.64+0x28] ;  /* 0x000028042a2d7981 */ /* 0x000f62000c1e9900 */
[----:B----4-:R-:W-:-:S03]  /*04e0*/  FFMA R20, R3, R37, R20 ;  /* 0x0000002503147223 */ /* 0x010fc60000000014 */
[----:B------:R-:W4:Y:S01]  /*04f0*/  LDG.E.CONSTANT R3, desc[UR4][R42.64+0x2c] ;  /* 0x00002c042a037981 */ /* 0x000f22000c1e9900 */
[----:B-----5:R-:W-:-:S03]  /*0500*/  FFMA R20, R45, R25, R20 ;  /* 0x000000192d147223 */ /* 0x020fc60000000014 */
[----:B------:R-:W5:Y:S01]  /*0510*/  LDG.E.CONSTANT R25, desc[UR4][R42.64+0x30] ;  /* 0x000030042a197981 */ /* 0x000f62000c1e9900 */
[----:B----4-:R-:W-:-:S03]  /*0520*/  FFMA R20, R3, R29, R20 ;  /* 0x0000001d03147223 */ /* 0x010fc60000000014 */
[----:B------:R-:W4:Y:S01]  /*0530*/  LDG.E.CONSTANT R3, desc[UR4][R42.64+0x4c] ;  /* 0x00004c042a037981 */ /* 0x000f22000c1e9900 */
[----:B-----5:R-:W-:-:S03]  /*0540*/  FFMA R25, R25, R33, R20 ;  /* 0x0000002119197223 */ /* 0x020fc60000000014 */
[----:B------:R-:W5:Y:S01]  /*0550*/  LDG.E.CONSTANT R20, desc[UR4][R42.64+0x40] ;  /* 0x000040042a147981 */ /* 0x000f62000c1e9900 */
[----:B--2---:R-:W-:-:S03]  /*0560*/  FFMA R5, R12, R5, R25 ;  /* 0x000000050c057223 */ /* 0x004fc60000000019 */
[----:B------:R-:W2:Y:S01]  /*0570*/  LDG.E.CONSTANT R25, desc[UR4][R42.64+0x48] ;  /* 0x000048042a197981 */ /* 0x000ea2000c1e9900 */
[----:B------:R-:W-:-:S03]  /*0580*/  FFMA R29, R8, R9, R5 ;  /* 0x00000009081d7223 */ /* 0x000fc60000000005 */
[----:B------:R-:W4:Y:S04]  /*0590*/  LDG.E.CONSTANT R9, desc[UR4][R42.64+0x50] ;  /* 0x000050042a097981 */ /* 0x000f28000c1e9900 */
[----:B------:R-:W4:Y:S01]  /*05a0*/  LDG.E.CONSTANT R5, desc[UR4][R42.64+0x54] ;  /* 0x000054042a057981 */ /* 0x000f22000c1e9900 */
[----:B---3--:R-:W-:-:S03]  /*05b0*/  FFMA R13, R16, R13, R29 ;  /* 0x0000000d100d7223 */ /* 0x008fc6000000001d */
[----:B------:R-:W3:Y:S04]  /*05c0*/  LDG.E.CONSTANT R12, desc[UR4][R42.64+0x70] ;  /* 0x000070042a0c7981 */ /* 0x000ee8000c1e9900 */
[----:B------:R-:W3:Y:S04]  /*05d0*/  LDG.E.CONSTANT R8, desc[UR4][R42.64+0x74] ;  /* 0x000074042a087981 */ /* 0x000ee8000c1e9900 */
[----:B------:R-:W3:Y:S01]  /*05e0*/  LDG.E.CONSTANT R16, desc[UR4][R42.64+0x78] ;  /* 0x000078042a107981 */ /* 0x000ee2000c1e9900 */
[----:B-----5:R-:W-:-:S03]  /*05f0*/  FFMA R29, R20, R17, R13 ;  /* 0x00000011141d7223 */ /* 0x020fc6000000000d */
[----:B------:R-:W5:Y:S04]  /*0600*/  LDG.E.CONSTANT R13, desc[UR4][R42.64+0x58] ;  /* 0x000058042a0d7981 */ /* 0x000f68000c1e9900 */
[----:B------:R-:W3:Y:S01]  /*0610*/  LDG.E.CONSTANT R17, desc[UR4][R42.64+0x5c] ;  /* 0x00005c042a117981 */ /* 0x000ee2000c1e9900 */
[----:B------:R-:W-:-:S03]  /*0620*/  FFMA R4, R4, R21, R29 ;  /* 0x0000001504047223 */ /* 0x000fc6000000001d */
[----:B------:R-:W3:Y:S01]  /*0630*/  LDG.E.CONSTANT R29, desc[UR4][R42.64+0x60] ;  /* 0x000060042a1d7981 */ /* 0x000ee2000c1e9900 */
[----:B--2---:R-:W-:-:S03]  /*0640*/  FFMA R38, R25, R38, R4 ;  /* 0x0000002619267223 */ /* 0x004fc60000000004 */
[----:B------:R-:W2:Y:S04]  /*0650*/  LDG.E.CONSTANT R21, desc[UR4][R42.64+0x64] ;  /* 0x000064042a157981 */ /* 0x000ea8000c1e9900 */
[----:B------:R-:W2:Y:S04]  /*0660*/  LDG.E.CONSTANT R25, desc[UR4][R42.64+0x68] ;  /* 0x000068042a197981 */ /* 0x000ea8000c1e9900 */
[----:B------:R-:W2:Y:S01]  /*0670*/  LDG.E.CONSTANT R4, desc[UR4][R42.64+0x6c] ;  /* 0x00006c042a047981 */ /* 0x000ea2000c1e9900 */
[----:B----4-:R-:W-:-:S03]  /*0680*/  FFMA R26, R3, R26, R38 ;  /* 0x0000001a031a7223 */ /* 0x010fc60000000026 */
[----:B------:R-:W4:Y:S01]  /*0690*/  LDG.E.CONSTANT R20, desc[UR4][R42.64+0x7c] ;  /* 0x00007c042a147981 */ /* 0x000f22000c1e9900 */
[----:B------:R-:W-:-:S03]  /*06a0*/  FFMA R26, R9, R30, R26 ;  /* 0x0000001e091a7223 */ /* 0x000fc6000000001a */
[----:B------:R-:W4:Y:S01]  /*06b0*/  LDG.E.CONSTANT R30, desc[UR4][R42.64+0x80] ;  /* 0x000080042a1e7981 */ /* 0x000f22000c1e9900 */
[----:B------:R-:W-:-:S03]  /*06c0*/  FFMA R34, R5, R34, R26 ;  /* 0x0000002205227223 */ /* 0x000fc6000000001a */
[----:B------:R-:W4:Y:S01]  /*06d0*/  LDG.E.CONSTANT R26, desc[UR4][R42.64+0x88] ;  /* 0x000088042a1a7981 */ /* 0x000f22000c1e9900 */
[----:B------:R-:W-:-:S04]  /*06e0*/  LEA R41, R0, R41, 0xc ;  /* 0x0000002900297211 */ /* 0x000fc800078e60ff */
[----:B------:R-:W-:Y:S01]  /*06f0*/  LEA R41, R2, R41, 0x6 ;  /* 0x0000002902297211 */ /* 0x000fe200078e30ff */
[----:B-----5:R-:W-:-:S04]  /*0700*/  FFMA R6, R13, R6, R34 ;  /* 0x000000060d067223 */ /* 0x020fc80000000022 */
        /* <DEDUP_REMOVED lines=9> */
[----:B----4-:R-:W-:-:S04]  /*07a0*/  FFMA R7, R20, R7, R25 ;  /* 0x0000000714077223 */ /* 0x010fc80000000019 */
[----:B------:R-:W-:-:S04]  /*07b0*/  FFMA R7, R30, R11, R7 ;  /* 0x0000000b1e077223 */ /* 0x000fc80000000007 */
[----:B------:R-:W-:-:S04]  /*07c0*/  FFMA R7, R28, R15, R7 ;  /* 0x0000000f1c077223 */ /* 0x000fc80000000007 */
[----:B------:R-:W-:Y:S01]  /*07d0*/  FFMA R7, R26, R19, R7 ;  /* 0x000000131a077223 */ /* 0x000fe20000000007 */
[----:B0-----:R-:W-:-:S04]  /*07e0*/  IMAD.WIDE R4, R41, 0x4, R4 ;  /* 0x0000000429047825 */ /* 0x001fc800078e0204 */
[----:B------:R-:W-:-:S05]  /*07f0*/  FFMA R7, R24, R23, R7 ;  /* 0x0000001718077223 */ /* 0x000fca0000000007 */
[----:B------:R-:W-:Y:S01]  /*0800*/  STG.E desc[UR4][R4.64], R7 ;  /* 0x0000000704007986 */ /* 0x000fe2000c101904 */
[----:B------:R-:W-:Y:S05]  /*0810*/  EXIT ;  /* 0x000000000000794d */ /* 0x000fea0003800000 */
.L_x_9:
        /* <DEDUP_REMOVED lines=14> */
.L_x_73:


//--------------------- .text._Z19reverse_step_kernelPfPKfP24curandStatePhilox4_32_10ifff --------------------------
	.section	.text._Z19reverse_step_kernelPfPKfP24curandStatePhilox4_32_10ifff,"ax",@progbits
	.align	128
        .global         _Z19reverse_step_kernelPfPKfP24curandStatePhilox4_32_10ifff
        .type           _Z19reverse_step_kernelPfPKfP24curandStatePhilox4_32_10ifff,@function
        .size           _Z19reverse_step_kernelPfPKfP24curandStatePhilox4_32_10ifff,(.L_x_66 - _Z19reverse_step_kernelPfPKfP24curandStatePhilox4_32_10ifff)
        .other          _Z19reverse_step_kernelPfPKfP24curandStatePhilox4_32_10ifff,@"STO_CUDA_ENTRY STV_DEFAULT"
_Z19reverse_step_kernelPfPKfP24curandStatePhilox4_32_10ifff:
.text._Z19reverse_step_kernelPfPKfP24curandStatePhilox4_32_10ifff:
[----:B------:R-:W-:Y:S01]  /*0000*/  LDC R1, c[0x0][0x37c] ;  /* 0x0000df00ff017b82 */ /* 0x000fe20000000800 */
[----:B------:R-:W0:Y:S07]  /*0010*/  S2R R3, SR_TID.X ;  /* 0x0000000000037919 */ /* 0x000e2e0000002100 */
[----:B------:R-:W0:Y:S01]  /*0020*/  S2UR UR4, SR_CTAID.X ;  /* 0x00000000000479c3 */ /* 0x000e220000002500 */
[----:B------:R-:W1:Y:S07]  /*0030*/  LDCU UR5, c[0x0][0x398] ;  /* 0x00007300ff0577ac */ /* 0x000e6e0008000800 */
[----:B------:R-:W0:Y:S02]  /*0040*/  LDC R4, c[0x0][0x360] ;  /* 0x0000d800ff047b82 */ /* 0x000e240000000800 */
[----:B0-----:R-:W-:-:S05]  /*0050*/  IMAD R4, R4, UR4, R3 ;  /* 0x0000000404047c24 */ /* 0x001fca000f8e0203 */
[----:B-1----:R-:W-:-:S13]  /*0060*/  ISETP.GE.AND P0, PT, R4, UR5, PT ;  /* 0x0000000504007c0c */ /* 0x002fda000bf06270 */
[----:B------:R-:W-:Y:S05]  /*0070*/  @P0 EXIT ;  /* 0x000000000000094d */ /* 0x000fea0003800000 */
[----:B------:R-:W0:Y:S01]  /*0080*/  LDC.64 R2, c[0x0][0x390] ;  /* 0x0000e400ff027b82 */ /* 0x000e220000000a00 */
[----:B------:R-:W1:Y:S01]  /*0090*/  LDCU.64 UR4, c[0x0][0x358] ;  /* 0x00006b00ff0477ac */ /* 0x000e620008000a00 */
[----:B0-----:R-:W-:-:S05]  /*00a0*/  IMAD.WIDE R2, R4, 0x40, R2 ;  /* 0x0000004004027825 */ /* 0x001fca00078e0202 */
[----:B-1----:R-:W2:Y:S01]  /*00b0*/  LDG.E R0, desc[UR4][R2.64+0x2c] ;  /* 0x00002c0402007981 */ /* 0x002ea2000c1e1900 */
[----:B------:R-:W-:Y:S01]  /*00c0*/  BSSY.RECONVERGENT B0, `(.L_x_10) ;  /* 0x000011b000007945 */ /* 0x000fe20003800200 */
[----:B--2---:R-:W-:-:S13]  /*00d0*/  ISETP.NE.AND P0, PT, R0, 0x1, PT ;  /* 0x000000010000780c */ /* 0x004fda0003f05270 */
[----:B------:R-:W-:Y:S05]  /*00e0*/  @!P0 BRA `(.L_x_11) ;  /* 0x0000001000588947 */ /* 0x000fea0003800000 */
[----:B------:R-:W2:Y:S01]  /*00f0*/  LDG.E R0, desc[UR4][R2.64+0x28] ;  /* 0x0000280402007981 */ /* 0x000ea2000c1e1900 */
[----:B------:R-:W-:Y:S01]  /*0100*/  BSSY.RECONVERGENT B1, `(.L_x_12) ;  /* 0x0000011000017945 */ /* 0x000fe20003800200 */
[C---:B--2---:R-:W-:Y:S02]  /*0110*/  ISETP.NE.AND P0, PT, R0.reuse, 0x1, PT ;  /* 0x000000010000780c */ /* 0x044fe40003f05270 */
[----:B------:R-:W-:-:S11]  /*0120*/  IADD3 R5, PT, PT, R0, 0x1, RZ ;  /* 0x0000000100057810 */ /* 0x000fd60007ffe0ff */
[----:B------:R-:W-:Y:S05]  /*0130*/  @!P0 BRA `(.L_x_13) ;  /* 0x0000000000308947 */ /* 0x000fea0003800000 */
[----:B------:R-:W-:-:S05]  /*0140*/  IMAD.MOV.U32 R7, RZ, RZ, -0x2 ;  /* 0xfffffffeff077424 */ /* 0x000fca00078e00ff */
[----:B------:R-:W-:-:S04]  /*0150*/  VIADDMNMX.U32 R0, R0, R7, 0x2, PT ;  /* 0x0000000200007446 */ /* 0x000fc80003800007 */
[----:B------:R-:W-:-:S04]  /*0160*/  SHF.L.U32 R0, R0, 0x2, RZ ;  /* 0x0000000200007819 */ /* 0x000fc800000006ff */
[----:B------:R-:W0:Y:S02]  /*0170*/  LDC R6, c[0x2][R0] ;  /* 0x0080000000067b82 */ /* 0x000e240000000800 */
[----:B0-----:R-:W-:-:S04]  /*0180*/  SHF.R.S32.HI R7, RZ, 0x1f, R6 ;  /* 0x0000001fff077819 */ /* 0x001fc80000011406 */
.L_x_58:
[----:B------:R-:W-:Y:S05]  /*0190*/  BRX R6 -0x1a0                                                                    (*"BRANCH_TARGETS .L_x_59,.L_x_60,.L_x_61"*) ;  /* 0xfffffffc06987949 */ /* 0x000fea000383ffff */
.L_x_61:
[----:B------:R1:W5:Y:S01]  /*01a0*/  LDG.E R0, desc[UR4][R2.64+0x10] ;  /* 0x0000100402007981 */ /* 0x000362000c1e1900 */
[----:B------:R-:W-:Y:S05]  /*01b0*/  BRA `(.L_x_14) ;  /* 0x0000000000147947 */ /* 0x000fea0003800000 */
.L_x_59:
[----:B------:R2:W5:Y:S01]  /*01c0*/  LDG.E R0, desc[UR4][R2.64+0x18] ;  /* 0x0000180402007981 */ /* 0x000562000c1e1900 */
[----:B------:R-:W-:Y:S05]  /*01d0*/  BRA `(.L_x_14) ;  /* 0x00000000000c7947 */ /* 0x000fea0003800000 */
.L_x_60:
[----:B------:R0:W5:Y:S01]  /*01e0*/  LDG.E R0, desc[UR4][R2.64+0x1c] ;  /* 0x00001c0402007981 */ /* 0x000162000c1e1900 */
[----:B------:R-:W-:Y:S05]  /*01f0*/  BRA `(.L_x_14) ;  /* 0x0000000000047947 */ /* 0x000fea0003800000 */
.L_x_13:
[----:B------:R3:W5:Y:S02]  /*0200*/  LDG.E R0, desc[UR4][R2.64+0x14] ;  /* 0x0000140402007981 */ /* 0x000764000c1e1900 */
.L_x_14:
[----:B------:R-:W-:Y:S05]  /*0210*/  BSYNC.RECONVERGENT B1 ;  /* 0x0000000000017941 */ /* 0x000fea0003800200 */
.L_x_12:
[----:B------:R-:W-:Y:S01]  /*0220*/  ISETP.NE.AND P0, PT, R5, 0x4, PT ;  /* 0x000000040500780c */ /* 0x000fe20003f05270 */
[----:B------:R-:W-:-:S12]  /*0230*/  BSSY.RECONVERGENT B1, `(.L_x_15) ;  /* 0x000005a000017945 */ /* 0x000fd80003800200 */
[----:B------:R-:W-:Y:S05]  /*0240*/  @P0 BRA `(.L_x_16) ;  /* 0x0000000400600947 */ /* 0x000fea0003800000 */
[----:B------:R-:W4:Y:S01]  /*0250*/  LDG.E R5, desc[UR4][R2.64] ;  /* 0x0000000402057981 */ /* 0x000f22000c1e1900 */
[----:B------:R-:W-:Y:S01]  /*0260*/  BSSY.RECONVERGENT B2, `(.L_x_17) ;  /* 0x0000014000027945 */ /* 0x000fe20003800200 */
[----:B----4-:R-:W-:-:S05]  /*0270*/  VIADD R9, R5, 0x1 ;  /* 0x0000000105097836 */ /* 0x010fca0000000000 */
[----:B------:R4:W-:Y:S01]  /*0280*/  STG.E desc[UR4][R2.64], R9 ;  /* 0x0000000902007986 */ /* 0x0009e2000c101904 */
[----:B------:R-:W-:-:S13]  /*0290*/  ISETP.NE.AND P0, PT, R9, RZ, PT ;  /* 0x000000ff0900720c */ /* 0x000fda0003f05270 */
[----:B----4-:R-:W-:Y:S05]  /*02a0*/  @!P0 BRA `(.L_x_18) ;  /* 0x0000000000088947 */ /* 0x010fea0003800000 */
[----:B------:R4:W5:Y:S01]  /*02b0*/  LDG.E R11, desc[UR4][R2.64+0x4] ;  /* 0x00000404020b7981 */ /* 0x000962000c1e1900 */
[----:B------:R-:W-:Y:S05]  /*02c0*/  BRA `(.L_x_19) ;  /* 0x0000000000347947 */ /* 0x000fea0003800000 */
.L_x_18:
[----:B------:R-:W4:Y:S02]  /*02d0*/  LDG.E R11, desc[UR4][R2.64+0x4] ;  /* 0x00000404020b7981 */ /* 0x000f24000c1e1900 */
[----:B----4-:R-:W-:-:S04]  /*02e0*/  IADD3 R11, PT, PT, R11, 0x1, RZ ;  /* 0x000000010b0b7810 */ /* 0x010fc80007ffe0ff */
[----:B------:R-:W-:Y:S01]  /*02f0*/  ISETP.NE.AND P0, PT, R11, RZ, PT ;  /* 0x000000ff0b00720c */ /* 0x000fe20003f05270 */
[----:B------:R4:W-:-:S12]  /*0300*/  STG.E desc[UR4][R2.64+0x4], R11 ;  /* 0x0000040b02007986 */ /* 0x0009d8000c101904 */
[----:B----4-:R-:W-:Y:S05]  /*0310*/  @P0 BRA `(.L_x_19) ;  /* 0x0000000000200947 */ /* 0x010fea0003800000 */
[----:B------:R-:W4:Y:S02]  /*0320*/  LDG.E R6, desc[UR4][R2.64+0x8] ;  /* 0x0000080402067981 */ /* 0x000f24000c1e1900 */
[----:B----4-:R-:W-:-:S05]  /*0330*/  VIADD R7, R6, 0x1 ;  /* 0x0000000106077836 */ /* 0x010fca0000000000 */
[----:B------:R-:W-:-:S13]  /*0340*/  ISETP.NE.AND P0, PT, R7, RZ, PT ;  /* 0x000000ff0700720c */ /* 0x000fda0003f05270 */
[----:B------:R-:W4:Y:S01]  /*0350*/  @!P0 LDG.E R6, desc[UR4][R2.64+0xc] ;  /* 0x00000c0402068981 */ /* 0x000f22000c1e1900 */
[----:B------:R-:W-:-:S03]  /*0360*/  IMAD.MOV.U32 R11, RZ, RZ, RZ ;  /* 0x000000ffff0b7224 */ /* 0x000fc600078e00ff */
[----:B------:R0:W-:Y:S01]  /*0370*/  STG.E desc[UR4][R2.64+0x8], R7 ;  /* 0x0000080702007986 */ /* 0x0001e2000c101904 */
[----:B----4-:R-:W-:-:S05]  /*0380*/  @!P0 IADD3 R13, PT, PT, R6, 0x1, RZ ;  /* 0x00000001060d8810 */ /* 0x010fca0007ffe0ff */
[----:B------:R0:W-:Y:S02]  /*0390*/  @!P0 STG.E desc[UR4][R2.64+0xc], R13 ;  /* 0x00000c0d02008986 */ /* 0x0001e4000c101904 */
.L_x_19:
[----:B------:R-:W-:Y:S05]  /*03a0*/  BSYNC.RECONVERGENT B2 ;  /* 0x0000000000027941 */ /* 0x000fea0003800200 */
.L_x_17:
[----:B0-----:R-:W2:Y:S04]  /*03b0*/  LDG.E.64 R12, desc[UR4][R2.64+0x8] ;  /* 0x00000804020c7981 */ /* 0x001ea8000c1e1b00 */
[----:B------:R-:W3:Y:S01]  /*03c0*/  LDG.E.64 R6, desc[UR4][R2.64+0x20] ;  /* 0x0000200402067981 */ /* 0x000ee2000c1e1b00 */
[----:B------:R-:W-:-:S04]  /*03d0*/  IMAD.HI.U32 R10, R9, -0x2daee0ad, RZ ;  /* 0xd2511f53090a7827 */ /* 0x000fc800078e00ff */
[----:B------:R-:W-:-:S05]  /*03e0*/  HFMA2 R14, -RZ, RZ, -50.53125, 0.007152557373046875 ;  /* 0xd2511f53ff0e7431 */ /* 0x000fca00000001ff */
[----:B------:R-:W-:Y:S02]  /*03f0*/  IMAD R5, R5, R14, -0x2daee0ad ;  /* 0xd2511f5305057424 */ /* 0x000fe400078e020e */
[----:B--2---:R-:W-:Y:S01]  /*0400*/  IMAD.WIDE.U32 R8, R12, -0x326172a9, RZ ;  /* 0xcd9e8d570c087825 */ /* 0x004fe200078e00ff */
[----:B---3--:R-:W-:-:S04]  /*0410*/  LOP3.LUT R10, R7, R13, R10, 0x96, !PT ;  /* 0x0000000d070a7212 */ /* 0x008fc800078e960a */
[C---:B-----5:R-:W-:Y:S01]  /*0420*/  LOP3.LUT R12, R6.reuse, R9, R11, 0x96, !PT ;  /* 0x00000009060c7212 */ /* 0x060fe200078e960b */
[----:B------:R-:W-:Y:S01]  /*0430*/  VIADD R9, R6, 0x9e3779b9 ;  /* 0x9e3779b906097836 */ /* 0x000fe20000000000 */
[----:B------:R-:W-:Y:S01]  /*0440*/  IADD3 R14, PT, PT, R7, -0x4498517b, RZ ;  /* 0xbb67ae85070e7810 */ /* 0x000fe20007ffe0ff */
[----:B------:R-:W-:-:S04]  /*0450*/  IMAD.WIDE.U32 R10, R10, -0x326172a9, RZ ;  /* 0xcd9e8d570a0a7825 */ /* 0x000fc800078e00ff */
[----:B------:R-:W-:Y:S01]  /*0460*/  IMAD.WIDE.U32 R12, R12, -0x2daee0ad, RZ ;  /* 0xd2511f530c0c7825 */ /* 0x000fe200078e00ff */
[----:B------:R-:W-:-:S03]  /*0470*/  LOP3.LUT R9, R9, R8, R11, 0x96, !PT ;  /* 0x0000000809097212 */ /* 0x000fc600078e960b */
[----:B------:R-:W-:Y:S01]  /*0480*/  VIADD R11, R7, 0x76cf5d0a ;  /* 0x76cf5d0a070b7836 */ /* 0x000fe20000000000 */
[----:B------:R-:W-:Y:S01]  /*0490*/  LOP3.LUT R14, R14, R13, R5, 0x96, !PT ;  /* 0x0000000d0e0e7212 */ /* 0x000fe200078e9605 */
[----:B------:R-:W-:Y:S01]  /*04a0*/  IMAD.WIDE.U32 R8, R9, -0x2daee0ad, RZ ;  /* 0xd2511f5309087825 */ /* 0x000fe200078e00ff */
[----:B------:R-:W-:-:S03]  /*04b0*/  IADD3 R5, PT, PT, R6, 0x3c6ef372, RZ ;  /* 0x3c6ef37206057810 */ /* 0x000fc60007ffe0ff */
[----:B------:R-:W-:Y:S01]  /*04c0*/  IMAD.WIDE.U32 R14, R14, -0x326172a9, RZ ;  /* 0xcd9e8d570e0e7825 */ /* 0x000fe200078e00ff */
[----:B------:R-:W-:-:S03]  /*04d0*/  LOP3.LUT R11, R9, R11, R12, 0x96, !PT ;  /* 0x0000000b090b7212 */ /* 0x000fc600078e960c */
[----:B------:R-:W-:Y:S01]  /*04e0*/  VIADD R9, R6, 0xdaa66d2b ;  /* 0xdaa66d2b06097836 */ /* 0x000fe20000000000 */
[----:B------:R-:W-:Y:S01]  /*04f0*/  LOP3.LUT R5, R15, R10, R5, 0x96, !PT ;  /* 0x0000000a0f057212 */ /* 0x000fe200078e9605 */
[----:B------:R-:W-:-:S04]  /*0500*/  IMAD.WIDE.U32 R10, R11, -0x326172a9, RZ ;  /* 0xcd9e8d570b0a7825 */ /* 0x000fc800078e00ff */
[----:B------:R-:W-:Y:S01]  /*0510*/  IMAD.WIDE.U32 R12, R5, -0x2daee0ad, RZ ;  /* 0xd2511f53050c7825 */ /* 0x000fe200078e00ff */
[----:B------:R-:W-:Y:S02]  /*0520*/  IADD3 R5, PT, PT, R7, 0x32370b8f, RZ ;  /* 0x32370b8f07057810 */ /* 0x000fe40007ffe0ff */
[----:B------:R-:W-:Y:S01]  /*0530*/  LOP3.LUT R9, R11, R14, R9, 0x96, !PT ;  /* 0x0000000e0b097212 */ /* 0x000fe200078e9609 */
[----:B------:R-:W-:Y:S01]  /*0540*/  VIADD R11, R7, 0xed9eba14 ;  /* 0xed9eba14070b7836 */ /* 0x000fe20000000000 */
[----:B------:R-:W-:-:S03]  /*0550*/  LOP3.LUT R5, R13, R8, R5, 0x96, !PT ;  /* 0x000000080d057212 */ /* 0x000fc600078e9605 */
[----:B------:R-:W-:-:S04]  /*0560*/  IMAD.WIDE.U32 R8, R9, -0x2daee0ad, RZ ;  /* 0xd2511f5309087825 */ /* 0x000fc800078e00ff */
[----:B------:R-:W-:Y:S01]  /*0570*/  IMAD.WIDE.U32 R14, R5, -0x326172a9, RZ ;  /* 0xcd9e8d57050e7825 */ /* 0x000fe200078e00ff */
[C---:B------:R-:W-:Y:S02]  /*0580*/  IADD3 R5, PT, PT, R6.reuse, 0x78dde6e4, RZ ;  /* 0x78dde6e406057810 */ /* 0x040fe40007ffe0ff */
[----:B------:R-:W-:Y:S01]  /*0590*/  LOP3.LUT R11, R9, R12, R11, 0x96, !PT ;  /* 0x0000000c090b7212 */ /* 0x000fe200078e960b */
[----:B------:R-:W-:Y:S01]  /*05a0*/  VIADD R9, R6, 0x1715609d ;  /* 0x1715609d06097836 */ /* 0x000fe20000000000 */
[----:B------:R-:W-:-:S03]  /*05b0*/  LOP3.LUT R5, R15, R10, R5, 0x96, !PT ;  /* 0x0000000a0f057212 */ /* 0x000fc600078e9605 */
[----:B------:R-:W-:-:S04]  /*05c0*/  IMAD.WIDE.U32 R10, R11, -0x326172a9, RZ ;  /* 0xcd9e8d570b0a7825 */ /* 0x000fc800078e00ff */
[----:B------:R-:W-:Y:S01]  /*05d0*/  IMAD.WIDE.U32 R12, R5, -0x2daee0ad, RZ ;  /* 0xd2511f53050c7825 */ /* 0x000fe200078e00ff */
[----:B------:R-:W-:Y:S02]  /*05e0*/  IADD3 R5, PT, PT, R7, -0x56f99767, RZ ;  /* 0xa906689907057810 */ /* 0x000fe40007ffe0ff */
[----:B------:R-:W-:Y:S01]  /*05f0*/  LOP3.LUT R9, R11, R14, R9, 0x96, !PT ;  /* 0x0000000e0b097212 */ /* 0x000fe200078e9609 */
[----:B------:R-:W-:Y:S01]  /*0600*/  VIADD R11, R7, 0x646e171e ;  /* 0x646e171e070b7836 */ /* 0x000fe20000000000 */
[----:B------:R-:W-:-:S03]  /*0610*/  LOP3.LUT R5, R13, R8, R5, 0x96, !PT ;  /* 0x000000080d057212 */ /* 0x000fc600078e9605 */
[----:B------:R-:W-:-:S04]  /*0620*/  IMAD.WIDE.U32 R8, R9, -0x2daee0ad, RZ ;  /* 0xd2511f5309087825 */ /* 0x000fc800078e00ff */
[----:B------:R-:W-:Y:S01]  /*0630*/  IMAD.WIDE.U32 R14, R5, -0x326172a9, RZ ;  /* 0xcd9e8d57050e7825 */ /* 0x000fe200078e00ff */
[C---:B------:R-:W-:Y:S02]  /*0640*/  IADD3 R5, PT, PT, R6.reuse, -0x4ab325aa, RZ ;  /* 0xb54cda5606057810 */ /* 0x040fe40007ffe0ff */
[----:B------:R-:W-:Y:S01]  /*0650*/  LOP3.LUT R11, R9, R12, R11, 0x96, !PT ;  /* 0x0000000c090b7212 */ /* 0x000fe200078e960b */
[----:B------:R-:W-:Y:S01]  /*0660*/  VIADD R9, R6, 0x5384540f ;  /* 0x5384540f06097836 */ /* 0x000fe20000000000 */
[----:B------:R-:W-:-:S03]  /*0670*/  LOP3.LUT R5, R15, R10, R5, 0x96, !PT ;  /* 0x0000000a0f057212 */ /* 0x000fc600078e9605 */
[----:B------:R-:W-:-:S04]  /*0680*/  IMAD.WIDE.U32 R10, R11, -0x326172a9, RZ ;  /* 0xcd9e8d570b0a7825 */ /* 0x000fc800078e00ff */
[----:B------:R-:W-:Y:S01]  /*0690*/  IMAD.WIDE.U32 R12, R5, -0x2daee0ad, RZ ;  /* 0xd2511f53050c7825 */ /* 0x000fe200078e00ff */
[----:B------:R-:W-:Y:S02]  /*06a0*/  IADD3 R5, PT, PT, R7, 0x1fd5c5a3, RZ ;  /* 0x1fd5c5a307057810 */ /* 0x000fe40007ffe0ff */
[----:B------:R-:W-:Y:S01]  /*06b0*/  LOP3.LUT R14, R11, R14, R9, 0x96, !PT ;  /* 0x0000000e0b0e7212 */ /* 0x000fe200078e9609 */
[----:B------:R-:W-:Y:S01]  /*06c0*/  VIADD R11, R7, 0xdb3d7428 ;  /* 0xdb3d7428070b7836 */ /* 0x000fe20000000000 */
[----:B------:R-:W-:Y:S02]  /*06d0*/  LOP3.LUT R8, R13, R8, R5, 0x96, !PT ;  /* 0x000000080d087212 */ /* 0x000fe400078e9605 */
[----:B------:R-:W-:Y:S01]  /*06e0*/  IADD3 R5, PT, PT, R6, -0xe443238, RZ ;  /* 0xf1bbcdc806057810 */ /* 0x000fe20007ffe0ff */
[----:B------:R-:W-:Y:S01]  /*06f0*/  IMAD.WIDE.U32 R14, R14, -0x2daee0ad, RZ ;  /* 0xd2511f530e0e7825 */ /* 0x000fe200078e00ff */
[----:B------:R-:W-:-:S03]  /*0700*/  IADD3 R7, PT, PT, R7, -0x695add53, RZ ;  /* 0x96a522ad07077810 */ /* 0x000fc60007ffe0ff */
[----:B------:R-:W-:Y:S01]  /*0710*/  IMAD.WIDE.U32 R8, R8, -0x326172a9, RZ ;  /* 0xcd9e8d5708087825 */ /* 0x000fe200078e00ff */
[----:B------:R-:W-:-:S04]  /*0720*/  LOP3.LUT R11, R15, R12, R11, 0x96, !PT ;  /* 0x0000000c0f0b7212 */ /* 0x000fc800078e960b */
[----:B------:R-:W-:Y:S01]  /*0730*/  LOP3.LUT R5, R9, R10, R5, 0x96, !PT ;  /* 0x0000000a09057212 */ /* 0x000fe200078e9605 */
[----:B------:R-:W-:-:S04]  /*0740*/  IMAD.WIDE.U32 R10, R11, -0x326172a9, RZ ;  /* 0xcd9e8d570b0a7825 */ /* 0x000fc800078e00ff */
[----:B------:R-:W-:Y:S02]  /*0750*/  VIADD R9, R6, 0x8ff34781 ;  /* 0x8ff3478106097836 */ /* 0x000fe40000000000 */
[----:B------:R-:W-:-:S03]  /*0760*/  IMAD.WIDE.U32 R12, R5, -0x2daee0ad, RZ ;  /* 0xd2511f53050c7825 */ /* 0x000fc600078e00ff */
[----:B------:R-:W-:Y:S01]  /*0770*/  LOP3.LUT R8, R11, R8, R9, 0x96, !PT ;  /* 0x000000080b087212 */ /* 0x000fe200078e9609 */
[----:B------:R-:W-:Y:S01]  /*0780*/  IMAD.MOV.U32 R9, RZ, RZ, R10 ;  /* 0x000000ffff097224 */ /* 0x000fe200078e000a */
[----:B------:R-:W-:Y:S01]  /*0790*/  LOP3.LUT R10, R13, R14, R7, 0x96, !PT ;  /* 0x0000000e0d0a7212 */ /* 0x000fe200078e9607 */
[----:B------:R-:W-:Y:S01]  /*07a0*/  IMAD.MOV.U32 R5, RZ, RZ, RZ ;  /* 0x000000ffff057224 */ /* 0x000fe200078e00ff */
[----:B------:R-:W-:-:S05]  /*07b0*/  MOV R11, R12 ;  /* 0x0000000c000b7202 */ /* 0x000fca0000000f00 */
[----:B------:R0:W-:Y:S02]  /*07c0*/  STG.E.128 desc[UR4][R2.64+0x10], R8 ;  /* 0x0000100802007986 */ /* 0x0001e4000c101d04 */
.L_x_16:
[----:B------:R-:W-:Y:S05]  /*07d0*/  BSYNC.RECONVERGENT B1 ;  /* 0x0000000000017941 */ /* 0x000fea0003800200 */
.L_x_15:
[C---:B0-----:R-:W-:Y:S01]  /*07e0*/  IADD3 R9, PT, PT, R5.reuse, 0x1, RZ ;  /* 0x0000000105097810 */ /* 0x041fe20007ffe0ff */
[----:B------:R-:W-:Y:S01]  /*07f0*/  BSSY.RECONVERGENT B1, `(.L_x_20) ;  /* 0x0000011000017945 */ /* 0x000fe20003800200 */
[----:B------:R-:W-:-:S03]  /*0800*/  ISETP.NE.AND P0, PT, R5, 0x1, PT ;  /* 0x000000010500780c */ /* 0x000fc60003f05270 */
[----:B------:R0:W-:Y:S10]  /*0810*/  STG.E desc[UR4][R2.64+0x28], R9 ;  /* 0x0000280902007986 */ /* 0x0001f4000c101904 */
[----:B------:R-:W-:Y:S05]  /*0820*/  @!P0 BRA `(.L_x_21) ;  /* 0x0000000000308947 */ /* 0x000fea0003800000 */
[----:B------:R-:W-:-:S05]  /*0830*/  IMAD.MOV.U32 R6, RZ, RZ, -0x2 ;  /* 0xfffffffeff067424 */ /* 0x000fca00078e00ff */
[----:B------:R-:W-:-:S04]  /*0840*/  VIADDMNMX.U32 R5, R5, R6, 0x2, PT ;  /* 0x0000000205057446 */ /* 0x000fc80003800006 */
[----:B------:R-:W-:-:S04]  /*0850*/  SHF.L.U32 R5, R5, 0x2, RZ ;  /* 0x0000000205057819 */ /* 0x000fc800000006ff */
[----:B------:R-:W0:Y:S02]  /*0860*/  LDC R6, c[0x2][R5+0xc] ;  /* 0x0080030005067b82 */ /* 0x000e240000000800 */
[----:B0-----:R-:W-:-:S04]  /*0870*/  SHF.R.S32.HI R7, RZ, 0x1f, R6 ;  /* 0x0000001fff077819 */ /* 0x001fc80000011406 */
.L_x_62:
[----:B------:R-:W-:Y:S05]  /*0880*/  BRX R6 -0x890                                                                    (*"BRANCH_TARGETS .L_x_63,.L_x_64,.L_x_65"*) ;  /* 0xfffffff406dc7949 */ /* 0x000fea000383ffff */
.L_x_65:
[----:B------:R0:W5:Y:S01]  /*0890*/  LDG.E R5, desc[UR4][R2.64+0x10] ;  /* 0x0000100402057981 */ /* 0x000162000c1e1900 */
[----:B------:R-:W-:Y:S05]  /*08a0*/  BRA `(.L_x_22) ;  /* 0x0000000000147947 */ /* 0x000fea0003800000 */
.L_x_63:
[----:B------:R0:W5:Y:S01]  /*08b0*/  LDG.E R5, desc[UR4][R2.64+0x18] ;  /* 0x0000180402057981 */ /* 0x000162000c1e1900 */
[----:B------:R-:W-:Y:S05]  /*08c0*/  BRA `(.L_x_22) ;  /* 0x00000000000c7947 */ /* 0x000fea0003800000 */
.L_x_64:
[----:B------:R0:W5:Y:S01]  /*08d0*/  LDG.E R5, desc[UR4][R2.64+0x1c] ;  /* 0x00001c0402057981 */ /* 0x000162000c1e1900 */
[----:B------:R-:W-:Y:S05]  /*08e0*/  BRA `(.L_x_22) ;  /* 0x0000000000047947 */ /* 0x000fea0003800000 */
.L_x_21:
[----:B------:R0:W5:Y:S02]  /*08f0*/  LDG.E R5, desc[UR4][R2.64+0x14] ;  /* 0x0000140402057981 */ /* 0x000164000c1e1900 */
.L_x_22:
[----:B------:R-:W-:Y:S05]  /*0900*/  BSYNC.RECONVERGENT B1 ;  /* 0x0000000000017941 */ /* 0x000fea0003800200 */
.L_x_20:
[----:B------:R-:W-:Y:S01]  /*0910*/  ISETP.NE.AND P0, PT, R9, 0x4, PT ;  /* 0x000000040900780c */ /* 0x000fe20003f05270 */
[----:B------:R-:W-:-:S12]  /*0920*/  BSSY.RECONVERGENT B1, `(.L_x_23) ;  /* 0x000005a000017945 */ /* 0x000fd80003800200 */
[----:B------:R-:W-:Y:S05]  /*0930*/  @P0 BRA `(.L_x_24) ;  /* 0x0000000400600947 */ /* 0x000fea0003800000 */
[----:B------:R-:W0:Y:S01]  /*0940*/  LDG.E R10, desc[UR4][R2.64] ;  /* 0x00000004020a7981 */ /* 0x000e22000c1e1900 */
[----:B------:R-:W-:Y:S01]  /*0950*/  BSSY.RECONVERGENT B2, `(.L_x_25) ;  /* 0x0000014000027945 */ /* 0x000fe20003800200 */
[----:B0-----:R-:W-:-:S05]  /*0960*/  VIADD R9, R10, 0x1 ;  /* 0x000000010a097836 */ /* 0x001fca0000000000 */
[----:B------:R0:W-:Y:S01]  /*0970*/  STG.E desc[UR4][R2.64], R9 ;  /* 0x0000000902007986 */ /* 0x0001e2000c101904 */
[----:B------:R-:W-:-:S13]  /*0980*/  ISETP.NE.AND P0, PT, R9, RZ, PT ;  /* 0x000000ff0900720c */ /* 0x000fda0003f05270 */
[----:B0-----:R-:W-:Y:S05]  /*0990*/  @!P0 BRA `(.L_x_26) ;  /* 0x0000000000088947 */ /* 0x001fea0003800000 */
[----:B------:R0:W5:Y:S01]  /*09a0*/  LDG.E R11, desc[UR4][R2.64+0x4] ;  /* 0x00000404020b7981 */ /* 0x000162000c1e1900 */
[----:B------:R-:W-:Y:S05]  /*09b0*/  BRA `(.L_x_27) ;  /* 0x0000000000347947 */ /* 0x000fea0003800000 */
.L_x_26:
[----:B------:R-:W2:Y:S02]  /*09c0*/  LDG.E R11, desc[UR4][R2.64+0x4] ;  /* 0x00000404020b7981 */ /* 0x000ea4000c1e1900 */
[----:B--2---:R-:W-:-:S04]  /*09d0*/  IADD3 R11, PT, PT, R11, 0x1, RZ ;  /* 0x000000010b0b7810 */ /* 0x004fc80007ffe0ff */
[----:B------:R-:W-:Y:S01]  /*09e0*/  ISETP.NE.AND P0, PT, R11, RZ, PT ;  /* 0x000000ff0b00720c */ /* 0x000fe20003f05270 */
[----:B------:R0:W-:-:S12]  /*09f0*/  STG.E desc[UR4][R2.64+0x4], R11 ;  /* 0x0000040b02007986 */ /* 0x0001d8000c101904 */
[----:B0-----:R-:W-:Y:S05]  /*0a00*/  @P0 BRA `(.L_x_27) ;  /* 0x0000000000200947 */ /* 0x001fea0003800000 */
[----:B------:R-:W2:Y:S02]  /*0a10*/  LDG.E R6, desc[UR4][R2.64+0x8] ;  /* 0x0000080402067981 */ /* 0x000ea4000c1e1900 */
[----:B--2---:R-:W-:-:S05]  /*0a20*/  VIADD R7, R6, 0x1 ;  /* 0x0000000106077836 */ /* 0x004fca0000000000 */
[----:B------:R-:W-:-:S13]  /*0a30*/  ISETP.NE.AND P0, PT, R7, RZ, PT ;  /* 0x000000ff0700720c */ /* 0x000fda0003f05270 */
[----:B------:R-:W2:Y:S01]  /*0a40*/  @!P0 LDG.E R6, desc[UR4][R2.64+0xc] ;  /* 0x00000c0402068981 */ /* 0x000ea2000c1e1900 */
[----:B------:R-:W-:-:S03]  /*0a50*/  IMAD.MOV.U32 R11, RZ, RZ, RZ ;  /* 0x000000ffff0b7224 */ /* 0x000fc600078e00ff */
[----:B------:R0:W-:Y:S01]  /*0a60*/  STG.E desc[UR4][R2.64+0x8], R7 ;  /* 0x0000080702007986 */ /* 0x0001e2000c101904 */
[----:B--2---:R-:W-:-:S05]  /*0a70*/  @!P0 IADD3 R13, PT, PT, R6, 0x1, RZ ;  /* 0x00000001060d8810 */ /* 0x004fca0007ffe0ff */
[----:B------:R0:W-:Y:S02]  /*0a80*/  @!P0 STG.E desc[UR4][R2.64+0xc], R13 ;  /* 0x00000c0d02008986 */ /* 0x0001e4000c101904 */
.L_x_27:
[----:B------:R-:W-:Y:S05]  /*0a90*/  BSYNC.RECONVERGENT B2 ;  /* 0x0000000000027941 */ /* 0x000fea0003800200 */
.L_x_25:
[----:B0-----:R-:W2:Y:S04]  /*0aa0*/  LDG.E.64 R12, desc[UR4][R2.64+0x8] ;  /* 0x00000804020c7981 */ /* 0x001ea8000c1e1b00 */
[----:B------:R-:W3:Y:S01]  /*0ab0*/  LDG.E.64 R6, desc[UR4][R2.64+0x20] ;  /* 0x0000200402067981 */ /* 0x000ee2000c1e1b00 */
[----:B------:R-:W-:Y:S02]  /*0ac0*/  HFMA2 R15, -RZ, RZ, -50.53125, 0.007152557373046875 ;  /* 0xd2511f53ff0f7431 */ /* 0x000fe400000001ff */
[----:B------:R-:W-:Y:S01]  /*0ad0*/  IMAD.HI.U32 R14, R9, -0x2daee0ad, RZ ;  /* 0xd2511f53090e7827 */ /* 0x000fe200078e00ff */
[----:B------:R0:W-:Y:S03]  /*0ae0*/  STG.E desc[UR4][R2.64+0x28], RZ ;  /* 0x000028ff02007986 */ /* 0x0001e6000c101904 */
[----:B--2---:R-:W-:Y:S01]  /*0af0*/  IMAD.WIDE.U32 R8, R12, -0x326172a9, RZ ;  /* 0xcd9e8d570c087825 */ /* 0x004fe200078e00ff */
[----:B---3--:R-:W-:-:S04]  /*0b00*/  LOP3.LUT R13, R7, R13, R14, 0x96, !PT ;  /* 0x0000000d070d7212 */ /* 0x008fc800078e960e */
[----:B-----5:R-:W-:Y:S01]  /*0b10*/  LOP3.LUT R12, R6, R9, R11, 0x96, !PT ;  /* 0x00000009060c7212 */ /* 0x020fe200078e960b */
[----:B------:R-:W-:Y:S01]  /*0b20*/  IMAD R9, R10, R15, -0x2daee0ad ;  /* 0xd2511f530a097424 */ /* 0x000fe200078e020f */
[----:B------:R-:W-:Y:S01]  /*0b30*/  IADD3 R14, PT, PT, R7, -0x4498517b, RZ ;  /* 0xbb67ae85070e7810 */ /* 0x000fe20007ffe0ff */
[----:B------:R-:W-:-:S04]  /*0b40*/  IMAD.WIDE.U32 R10, R13, -0x326172a9, RZ ;  /* 0xcd9e8d570d0a7825 */ /* 0x000fc800078e00ff */
[----:B------:R-:W-:Y:S02]  /*0b50*/  VIADD R15, R6, 0x9e3779b9 ;  /* 0x9e3779b9060f7836 */ /* 0x000fe40000000000 */
[----:B------:R-:W-:-:S03]  /*0b60*/  IMAD.WIDE.U32 R12, R12, -0x2daee0ad, RZ ;  /* 0xd2511f530c0c7825 */ /* 0x000fc600078e00ff */
[----:B------:R-:W-:Y:S02]  /*0b70*/  LOP3.LUT R8, R15, R8, R11, 0x96, !PT ;  /* 0x000000080f087212 */ /* 0x000fe400078e960b */
[----:B------:R-:W-:Y:S01]  /*0b80*/  LOP3.LUT R14, R14, R13, R9, 0x96, !PT ;  /* 0x0000000d0e0e7212 */ /* 0x000fe200078e9609 */
[----:B------:R-:W-:Y:S01]  /*0b90*/  VIADD R13, R7, 0x76cf5d0a ;  /* 0x76cf5d0a070d7836 */ /* 0x000fe20000000000 */
[----:B------:R-:W-:Y:S01]  /*0ba0*/  IADD3 R11, PT, PT, R6, 0x3c6ef372, RZ ;  /* 0x3c6ef372060b7810 */ /* 0x000fe20007ffe0ff */
[----:B------:R-:W-:-:S04]  /*0bb0*/  IMAD.WIDE.U32 R8, R8, -0x2daee0ad, RZ ;  /* 0xd2511f5308087825 */ /* 0x000fc800078e00ff */
[----:B------:R-:W-:Y:S01]  /*0bc0*/  IMAD.WIDE.U32 R14, R14, -0x326172a9, RZ ;  /* 0xcd9e8d570e0e7825 */ /* 0x000fe200078e00ff */
[----:B------:R-:W-:Y:S02]  /*0bd0*/  LOP3.LUT R13, R9, R13, R12, 0x96, !PT ;  /* 0x0000000d090d7212 */ /* 0x000fe400078e960c */
[----:B------:R-:W-:Y:S02]  /*0be0*/  IADD3 R9, PT, PT, R6, -0x255992d5, RZ ;  /* 0xdaa66d2b06097810 */ /* 0x000fe40007ffe0ff */
[----:B------:R-:W-:Y:S01]  /*0bf0*/  LOP3.LUT R12, R15, R10, R11, 0x96, !PT ;  /* 0x0000000a0f0c7212 */ /* 0x000fe200078e960b */
[----:B------:R-:W-:-:S04]  /*0c00*/  IMAD.WIDE.U32 R10, R13, -0x326172a9, RZ ;  /* 0xcd9e8d570d0a7825 */ /* 0x000fc800078e00ff */
[----:B------:R-:W-:Y:S01]  /*0c10*/  IMAD.WIDE.U32 R12, R12, -0x2daee0ad, RZ ;  /* 0xd2511f530c0c7825 */ /* 0x000fe200078e00ff */
[----:B------:R-:W-:Y:S02]  /*0c20*/  LOP3.LUT R9, R11, R14, R9, 0x96, !PT ;  /* 0x0000000e0b097212 */ /* 0x000fe400078e9609 */
[----:B------:R-:W-:Y:S01]  /*0c30*/  IADD3 R11, PT, PT, R6, 0x78dde6e4, RZ ;  /* 0x78dde6e4060b7810 */ /* 0x000fe20007ffe0ff */
[----:B------:R-:W-:-:S05]  /*0c40*/  VIADD R15, R7, 0x32370b8f ;  /* 0x32370b8f070f7836 */ /* 0x000fca0000000000 */
[----:B------:R-:W-:Y:S01]  /*0c50*/  LOP3.LUT R15, R13, R8, R15, 0x96, !PT ;  /* 0x000000080d0f7212 */ /* 0x000fe200078e960f */
[----:B------:R-:W-:Y:S01]  /*0c60*/  IMAD.WIDE.U32 R8, R9, -0x2daee0ad, RZ ;  /* 0xd2511f5309087825 */ /* 0x000fe200078e00ff */
[----:B------:R-:W-:-:S03]  /*0c70*/  IADD3 R13, PT, PT, R7, -0x126145ec, RZ ;  /* 0xed9eba14070d7810 */ /* 0x000fc60007ffe0ff */
[----:B------:R-:W-:Y:S01]  /*0c80*/  IMAD.WIDE.U32 R14, R15, -0x326172a9, RZ ;  /* 0xcd9e8d570f0e7825 */ /* 0x000fe200078e00ff */
[----:B------:R-:W-:-:S03]  /*0c90*/  LOP3.LUT R13, R9, R12, R13, 0x96, !PT ;  /* 0x0000000c090d7212 */ /* 0x000fc600078e960d */
[----:B------:R-:W-:Y:S01]  /*0ca0*/  VIADD R9, R6, 0x1715609d ;  /* 0x1715609d06097836 */ /* 0x000fe20000000000 */
        /* <DEDUP_REMOVED lines=8> */
[----:B------:R-:W-:-:S03]  /*0d30*/  IADD3 R13, PT, PT, R7, 0x646e171e, RZ ;  /* 0x646e171e070d7810 */ /* 0x000fc60007ffe0ff */
[----:B------:R-:W-:Y:S01]  /*0d40*/  IMAD.WIDE.U32 R14, R15, -0x326172a9, RZ ;  /* 0xcd9e8d570f0e7825 */ /* 0x000fe200078e00ff */
[----:B------:R-:W-:Y:S02]  /*0d50*/  LOP3.LUT R13, R9, R12, R13, 0x96, !PT ;  /* 0x0000000c090d7212 */ /* 0x000fe400078e960d */
[----:B------:R-:W-:Y:S02]  /*0d60*/  IADD3 R9, PT, PT, R6, 0x5384540f, RZ ;  /* 0x5384540f06097810 */ /* 0x000fe40007ffe0ff */
[----:B------:R-:W-:Y:S01]  /*0d70*/  LOP3.LUT R12, R15, R10, R11, 0x96, !PT ;  /* 0x0000000a0f0c7212 */ /* 0x000fe200078e960b */
[----:B------:R-:W-:Y:S01]  /*0d80*/  IMAD.WIDE.U32 R10, R13, -0x326172a9, RZ ;  /* 0xcd9e8d570d0a7825 */ /* 0x000fe200078e00ff */
[----:B------:R-:W-:-:S03]  /*0d90*/  IADD3 R15, PT, PT, R7, 0x1fd5c5a3, RZ ;  /* 0x1fd5c5a3070f7810 */ /* 0x000fc60007ffe0ff */
[----:B------:R-:W-:Y:S01]  /*0da0*/  IMAD.WIDE.U32 R12, R12, -0x2daee0ad, RZ ;  /* 0xd2511f530c0c7825 */ /* 0x000fe200078e00ff */
[----:B------:R-:W-:Y:S02]  /*0db0*/  LOP3.LUT R14, R11, R14, R9, 0x96, !PT ;  /* 0x0000000e0b0e7212 */ /* 0x000fe400078e9609 */
[----:B------:R-:W-:Y:S02]  /*0dc0*/  IADD3 R11, PT, PT, R6, -0xe443238, RZ ;  /* 0xf1bbcdc8060b7810 */ /* 0x000fe40007ffe0ff */
[----:B------:R-:W-:Y:S01]  /*0dd0*/  LOP3.LUT R8, R13, R8, R15, 0x96, !PT ;  /* 0x000000080d087212 */ /* 0x000fe200078e960f */
[----:B------:R-:W-:-:S04]  /*0de0*/  IMAD.WIDE.U32 R14, R14, -0x2daee0ad, RZ ;  /* 0xd2511f530e0e7825 */ /* 0x000fc800078e00ff */
[----:B------:R-:W-:Y:S02]  /*0df0*/  VIADD R13, R7, 0xdb3d7428 ;  /* 0xdb3d7428070d7836 */ /* 0x000fe40000000000 */
[----:B------:R-:W-:-:S03]  /*0e00*/  IMAD.WIDE.U32 R8, R8, -0x326172a9, RZ ;  /* 0xcd9e8d5708087825 */ /* 0x000fc600078e00ff */
[----:B------:R-:W-:Y:S01]  /*0e10*/  LOP3.LUT R13, R15, R12, R13, 0x96, !PT ;  /* 0x0000000c0f0d7212 */ /* 0x000fe200078e960d */
[----:B------:R-:W-:Y:S01]  /*0e20*/  VIADD R7, R7, 0x96a522ad ;  /* 0x96a522ad07077836 */ /* 0x000fe20000000000 */
[----:B------:R-:W-:Y:S02]  /*0e30*/  LOP3.LUT R12, R9, R10, R11, 0x96, !PT ;  /* 0x0000000a090c7212 */ /* 0x000fe400078e960b */
[----:B------:R-:W-:Y:S01]  /*0e40*/  IADD3 R9, PT, PT, R6, -0x700cb87f, RZ ;  /* 0x8ff3478106097810 */ /* 0x000fe20007ffe0ff */
[----:B------:R-:W-:-:S04]  /*0e50*/  IMAD.WIDE.U32 R10, R13, -0x326172a9, RZ ;  /* 0xcd9e8d570d0a7825 */ /* 0x000fc800078e00ff */
[----:B------:R-:W-:Y:S01]  /*0e60*/  IMAD.WIDE.U32 R12, R12, -0x2daee0ad, RZ ;  /* 0xd2511f530c0c7825 */ /* 0x000fe200078e00ff */
[----:B------:R-:W-:Y:S02]  /*0e70*/  LOP3.LUT R8, R11, R8, R9, 0x96, !PT ;  /* 0x000000080b087212 */ /* 0x000fe400078e9609 */
[----:B------:R-:W-:Y:S02]  /*0e80*/  MOV R9, R10 ;  /* 0x0000000a00097202 */ /* 0x000fe40000000f00 */
[----:B------:R-:W-:Y:S02]  /*0e90*/  LOP3.LUT R10, R13, R14, R7, 0x96, !PT ;  /* 0x0000000e0d0a7212 */ /* 0x000fe400078e9607 */
[----:B------:R-:W-:-:S05]  /*0ea0*/  MOV R11, R12 ;  /* 0x0000000c000b7202 */ /* 0x000fca0000000f00 */
[----:B------:R0:W-:Y:S02]  /*0eb0*/  STG.E.128 desc[UR4][R2.64+0x10], R8 ;  /* 0x0000100802007986 */ /* 0x0001e4000c101d04 */
.L_x_24:
[----:B------:R-:W-:Y:S05]  /*0ec0*/  BSYNC.RECONVERGENT B1 ;  /* 0x0000000000017941 */ /* 0x000fea0003800200 */
.L_x_23:
[----:B-----5:R-:W-:Y:S01]  /*0ed0*/  I2FP.F32.U32 R0, R0 ;  /* 0x0000000000007245 */ /* 0x020fe20000201000 */
[----:B------:R-:W-:Y:S01]  /*0ee0*/  IMAD.MOV.U32 R7, RZ, RZ, 0x2f800000 ;  /* 0x2f800000ff077424 */ /* 0x000fe200078e00ff */
[----:B------:R-:W-:Y:S01]  /*0ef0*/  I2FP.F32.U32 R5, R5 ;  /* 0x0000000500057245 */ /* 0x000fe20000201000 */
[----:B0-----:R-:W-:Y:S01]  /*0f00*/  IMAD.MOV.U32 R9, RZ, RZ, 0x3e055027 ;  /* 0x3e055027ff097424 */ /* 0x001fe200078e00ff */
[----:B------:R-:W-:Y:S01]  /*0f10*/  BSSY.RECONVERGENT B1, `(.L_x_28) ;  /* 0x000002a000017945 */ /* 0x000fe20003800200 */
[----:B------:R-:W-:-:S05]  /*0f20*/  FFMA R0, R0, R7, 1.1641532182693481445e-10 ;  /* 0x2f00000000007423 */ /* 0x000fca0000000007 */
[----:B------:R-:W-:-:S13]  /*0f30*/  FSETP.GEU.AND P0, PT, R0, 1.175494350822287508e-38, PT ;  /* 0x008000000000780b */ /* 0x000fda0003f0e000 */
[----:B------:R-:W-:-:S05]  /*0f40*/  @!P0 FMUL R0, R0, 8388608 ;  /* 0x4b00000000008820 */ /* 0x000fca0000400000 */
[----:B------:R-:W-:-:S04]  /*0f50*/  IADD3 R6, PT, PT, R0, -0x3f2aaaab, RZ ;  /* 0xc0d5555500067810 */ /* 0x000fc80007ffe0ff */
[----:B------:R-:W-:-:S04]  /*0f60*/  LOP3.LUT R7, R6, 0xff800000, RZ, 0xc0, !PT ;  /* 0xff80000006077812 */ /* 0x000fc800078ec0ff */
[-C--:B------:R-:W-:Y:S02]  /*0f70*/  IADD3 R6, PT, PT, R0, -R7.reuse, RZ ;  /* 0x8000000700067210 */ /* 0x080fe40007ffe0ff */
[----:B------:R-:W-:-:S03]  /*0f80*/  I2FP.F32.S32 R7, R7 ;  /* 0x0000000700077245 */ /* 0x000fc60000201400 */
[----:B------:R-:W-:Y:S01]  /*0f90*/  FADD R8, R6, -1 ;  /* 0xbf80000006087421 */ /* 0x000fe20000000000 */
[----:B------:R-:W-:Y:S02]  /*0fa0*/  FSEL R6, RZ, -23, P0 ;  /* 0xc1b80000ff067808 */ /* 0x000fe40000000000 */
[----:B------:R-:W-:Y:S01]  /*0fb0*/  ISETP.GT.U32.AND P0, PT, R0, 0x7f7fffff, PT ;  /* 0x7f7fffff0000780c */ /* 0x000fe20003f04070 */
[C---:B------:R-:W-:Y:S02]  /*0fc0*/  FFMA R9, R8.reuse, -R9, 0.14084610342979431152 ;  /* 0x3e1039f608097423 */ /* 0x040fe40000000809 */
[----:B------:R-:W-:Y:S01]  /*0fd0*/  FFMA R6, R7, 1.1920928955078125e-07, R6 ;  /* 0x3400000007067823 */ /* 0x000fe20000000006 */
[----:B------:R-:W-:Y:S01]  /*0fe0*/  MOV R7, 0x7f800000 ;  /* 0x7f80000000077802 */ /* 0x000fe20000000f00 */
[----:B------:R-:W-:-:S04]  /*0ff0*/  FFMA R9, R8, R9, -0.12148627638816833496 ;  /* 0xbdf8cdcc08097423 */ /* 0x000fc80000000009 */
[----:B------:R-:W-:-:S04]  /*1000*/  FFMA R9, R8, R9, 0.13980610668659210205 ;  /* 0x3e0f295508097423 */ /* 0x000fc80000000009 */
[----:B------:R-:W-:-:S04]  /*1010*/  FFMA R9, R8, R9, -0.16684235632419586182 ;  /* 0xbe2ad8b908097423 */ /* 0x000fc80000000009 */
[----:B------:R-:W-:-:S04]  /*1020*/  FFMA R9, R8, R9, 0.20012299716472625732 ;  /* 0x3e4ced0b08097423 */ /* 0x000fc80000000009 */
[----:B------:R-:W-:-:S04]  /*1030*/  FFMA R9, R8, R9, -0.24999669194221496582 ;  /* 0xbe7fff2208097423 */ /* 0x000fc80000000009 */
[----:B------:R-:W-:-:S04]  /*1040*/  FFMA R9, R8, R9, 0.33333182334899902344 ;  /* 0x3eaaaa7808097423 */ /* 0x000fc80000000009 */
[----:B------:R-:W-:-:S04]  /*1050*/  FFMA R9, R8, R9, -0.5 ;  /* 0xbf00000008097423 */ /* 0x000fc80000000009 */
[----:B------:R-:W-:-:S04]  /*1060*/  FMUL R9, R8, R9 ;  /* 0x0000000908097220 */ /* 0x000fc80000400000 */
[----:B------:R-:W-:-:S04]  /*1070*/  FFMA R9, R8, R9, R8 ;  /* 0x0000000908097223 */ /* 0x000fc80000000008 */
[----:B------:R-:W-:Y:S01]  /*1080*/  FFMA R6, R6, 0.69314718246459960938, R9 ;  /* 0x3f31721806067823 */ /* 0x000fe20000000009 */
[C---:B------:R-:W-:Y:S01]  /*1090*/  @P0 FFMA R6, R0.reuse, R7, +INF ;  /* 0x7f80000000060423 */ /* 0x040fe20000000007 */
[----:B------:R-:W-:-:S03]  /*10a0*/  FSETP.NEU.AND P0, PT, R0, RZ, PT ;  /* 0x000000ff0000720b */ /* 0x000fc60003f0d000 */
[----:B------:R-:W-:-:S05]  /*10b0*/  FMUL R6, R6, -2 ;  /* 0xc000000006067820 */ /* 0x000fca0000400000 */
[----:B------:R-:W-:-:S04]  /*10c0*/  FSEL R7, R6, +INF , P0 ;  /* 0x7f80000006077808 */ /* 0x000fc80000000000 */
[----:B------:R-:W-:Y:S01]  /*10d0*/  IADD3 R0, PT, PT, R7, -0xd000000, RZ ;  /* 0xf300000007007810 */ /* 0x000fe20007ffe0ff */
[----:B------:R0:W0:Y:S03]  /*10e0*/  MUFU.RSQ R6, R7 ;  /* 0x0000000700067308 */ /* 0x0000260000001400 */
[----:B------:R-:W-:Y:S01]  /*10f0*/  ISETP.GT.U32.AND P0, PT, R0, 0x727fffff, PT ;  /* 0x727fffff0000780c */ /* 0x000fe20003f04070 */
[----:B------:R-:W-:-:S04]  /*1100*/  IMAD.MOV.U32 R0, RZ, RZ, 0x30c90fdb ;  /* 0x30c90fdbff007424 */ /* 0x000fc800078e00ff */
[----:B------:R-:W-:-:S08]  /*1110*/  FFMA R11, R5, R0, 7.314590599882819788e-10 ;  /* 0x30490fdb050b7423 */ /* 0x000fd00000000000 */
[----:B------:R-:W-:Y:S05]  /*1120*/  @!P0 BRA `(.L_x_29) ;  /* 0x0000000000108947 */ /* 0x000fea0003800000 */
[----:B------:R-:W-:-:S07]  /*1130*/  MOV R10, 0x1150 ;  /* 0x00001150000a7802 */ /* 0x000fce0000000f00 */
[----:B01234-:R-:W-:Y:S05]  /*1140*/  CALL.REL.NOINC `($__internal_0_$__cuda_sm20_sqrt_rn_f32_slowpath) ;  /* 0x0000000000807944 */ /* 0x01ffea0003c00000 */
[----:B------:R-:W-:Y:S01]  /*1150*/  MOV R0, R5 ;  /* 0x0000000500007202 */ /* 0x000fe20000000f00 */
[----:B------:R-:W-:Y:S06]  /*1160*/  BRA `(.L_x_30) ;  /* 0x0000000000107947 */ /* 0x000fec0003800000 */
.L_x_29:
[----:B0-----:R-:W-:Y:S01]  /*1170*/  FMUL.FTZ R0, R7, R6 ;  /* 0x0000000607007220 */ /* 0x001fe20000410000 */
[----:B------:R-:W-:-:S03]  /*1180*/  FMUL.FTZ R6, R6, 0.5 ;  /* 0x3f00000006067820 */ /* 0x000fc60000410000 */
[----:B------:R-:W-:-:S04]  /*1190*/  FFMA R5, -R0, R0, R7 ;  /* 0x0000000000057223 */ /* 0x000fc80000000107 */
[----:B------:R-:W-:-:S07]  /*11a0*/  FFMA R0, R5, R6, R0 ;  /* 0x0000000605007223 */ /* 0x000fce0000000000 */
.L_x_30:
[----:B------:R-:W-:Y:S05]  /*11b0*/  BSYNC.RECONVERGENT B1 ;  /* 0x0000000000017941 */ /* 0x000fea0003800200 */
.L_x_28:
[----:B------:R-:W-:Y:S01]  /*11c0*/  FMUL.RZ R6, R11, 0.15915493667125701904 ;  /* 0x3e22f9830b067820 */ /* 0x000fe2000040c000 */
[----:B------:R-:W-:-:S03]  /*11d0*/  HFMA2 R9, -RZ, RZ, 0, 5.9604644775390625e-08 ;  /* 0x00000001ff097431 */ /* 0x000fc600000001ff */
[----:B------:R-:W0:Y:S02]  /*11e0*/  MUFU.COS R5, R6 ;  /* 0x0000000600057308 */ /* 0x000e240000000000 */
[----:B------:R0:W-:Y:S02]  /*11f0*/  STG.E desc[UR4][R2.64+0x2c], R9 ;  /* 0x00002c0902007986 */ /* 0x0001e4000c101904 */
[----:B0-----:R-:W-:-:S04]  /*1200*/  FMUL R7, R5, R0 ;  /* 0x0000000005077220 */ /* 0x001fc80000400000 */
[----:B------:R-:W0:Y:S01]  /*1210*/  MUFU.SIN R5, R6 ;  /* 0x0000000600057308 */ /* 0x000e220000000400 */
[----:B------:R0:W-:Y:S02]  /*1220*/  STG.E desc[UR4][R2.64+0x34], R7 ;  /* 0x0000340702007986 */ /* 0x0001e4000c101904 */
[----:B0-----:R-:W-:Y:S01]  /*1230*/  FMUL R0, R5, R0 ;  /* 0x0000000005007220 */ /* 0x001fe20000400000 */
[----:B------:R-:W-:Y:S06]  /*1240*/  BRA `(.L_x_31) ;  /* 0x0000000000087947 */ /* 0x000fec0003800000 */
.L_x_11:
[----:B------:R0:W5:Y:S04]  /*1250*/  LDG.E R0, desc[UR4][R2.64+0x34] ;  /* 0x0000340402007981 */ /* 0x000168000c1e1900 */
[----:B------:R0:W-:Y:S02]  /*1260*/  STG.E desc[UR4][R2.64+0x2c], RZ ;  /* 0x00002cff02007986 */ /* 0x0001e4000c101904 */
.L_x_31:
[----:B------:R-:W-:Y:S05]  /*1270*/  BSYNC.RECONVERGENT B0 ;  /* 0x0000000000007941 */ /* 0x000fea0003800200 */
.L_x_10:
[----:B01234-:R-:W0:Y:S01]  /*1280*/  LDC.64 R2, c[0x0][0x388] ;  /* 0x0000e200ff027b82 */ /* 0x01fe220000000a00 */
[----:B------:R-:W1:Y:S01]  /*1290*/  LDCU.64 UR6, c[0x0][0x3a0] ;  /* 0x00007400ff0677ac */ /* 0x000e620008000a00 */
[----:B------:R-:W2:Y:S06]  /*12a0*/  LDCU UR8, c[0x0][0x39c] ;  /* 0x00007380ff0877ac */ /* 0x000eac0008000800 */
[----:B------:R-:W3:Y:S01]  /*12b0*/  LDC.64 R6, c[0x0][0x380] ;  /* 0x0000e000ff067b82 */ /* 0x000ee20000000a00 */
[----:B0-----:R-:W-:-:S06]  /*12c0*/  IMAD.WIDE R2, R4, 0x4, R2 ;  /* 0x0000000404027825 */ /* 0x001fcc00078e0202 */
[----:B------:R-:W1:Y:S01]  /*12d0*/  LDG.E R3, desc[UR4][R2.64] ;  /* 0x0000000402037981 */ /* 0x000e62000c1e1900 */
[----:B---3--:R-:W-:-:S05]  /*12e0*/  IMAD.WIDE R4, R4, 0x4, R6 ;  /* 0x0000000404047825 */ /* 0x008fca00078e0206 */
[----:B------:R-:W1:Y:S02]  /*12f0*/  LDG.E R6, desc[UR4][R4.64] ;  /* 0x0000000404067981 */ /* 0x000e64000c1e1900 */
[----:B-1----:R-:W-:-:S04]  /*1300*/  FFMA R6, -R3, UR6, R6 ;  /* 0x0000000603067c23 */ /* 0x002fc80008000106 */
[----:B--2---:R-:W-:-:S04]  /*1310*/  FMUL R7, R6, UR8 ;  /* 0x0000000806077c20 */ /* 0x004fc80008400000 */
[----:B-----5:R-:W-:-:S05]  /*1320*/  FFMA R7, R0, UR7, R7 ;  /* 0x0000000700077c23 */ /* 0x020fca0008000007 */
[----:B------:R-:W-:Y:S01]  /*1330*/  STG.E desc[UR4][R4.64], R7 ;  /* 0x0000000704007986 */ /* 0x000fe2000c101904 */
[----:B------:R-:W-:Y:S05]  /*1340*/  EXIT ;  /* 0x000000000000794d */ /* 0x000fea0003800000 */
        .weak           $__internal_0_$__cuda_sm20_sqrt_rn_f32_slowpath
        .type           $__internal_0_$__cuda_sm20_sqrt_rn_f32_slowpath,@function
        .size           $__internal_0_$__cuda_sm20_sqrt_rn_f32_slowpath,(.L_x_66 - $__internal_0_$__cuda_sm20_sqrt_rn_f32_slowpath)
$__internal_0_$__cuda_sm20_sqrt_rn_f32_slowpath:
[----:B------:R-:W-:-:S13]  /*1350*/  LOP3.LUT P0, RZ, R7, 0x7fffffff, RZ, 0xc0, !PT ;  /* 0x7fffffff07ff7812 */ /* 0x000fda000780c0ff */
[----:B------:R-:W-:Y:S01]  /*1360*/  @!P0 IMAD.MOV.U32 R5, RZ, RZ, R7 ;  /* 0x000000ffff058224 */ /* 0x000fe200078e0007 */
[----:B------:R-:W-:Y:S06]  /*1370*/  @!P0 BRA `(.L_x_32) ;  /* 0x0000000000448947 */ /* 0x000fec0003800000 */
[----:B------:R-:W-:Y:S02]  /*1380*/  FSETP.GEU.FTZ.AND P0, PT, R7, RZ, PT ;  /* 0x000000ff0700720b */ /* 0x000fe40003f1e000 */
[----:B------:R-:W-:-:S11]  /*1390*/  MOV R0, R7 ;  /* 0x0000000700007202 */ /* 0x000fd60000000f00 */
[----:B------:R-:W-:Y:S01]  /*13a0*/  @!P0 MOV R5, 0x7fffffff ;  /* 0x7fffffff00058802 */ /* 0x000fe20000000f00 */
[----:B------:R-:W-:Y:S06]  /*13b0*/  @!P0 BRA `(.L_x_32) ;  /* 0x0000000000348947 */ /* 0x000fec0003800000 */
[----:B------:R-:W-:-:S13]  /*13c0*/  FSETP.GTU.FTZ.AND P0, PT, |R0|, +INF , PT ;  /* 0x7f8000000000780b */ /* 0x000fda0003f1c200 */
[----:B------:R-:W-:Y:S01]  /*13d0*/  @P0 FADD.FTZ R5, R0, 1 ;  /* 0x3f80000000050421 */ /* 0x000fe20000010000 */
[----:B------:R-:W-:Y:S06]  /*13e0*/  @P0 BRA `(.L_x_32) ;  /* 0x0000000000280947 */ /* 0x000fec0003800000 */
[----:B------:R-:W-:-:S13]  /*13f0*/  FSETP.NEU.FTZ.AND P0, PT, |R0|, +INF , PT ;  /* 0x7f8000000000780b */ /* 0x000fda0003f1d200 */
[----:B------:R-:W-:-:S04]  /*1400*/  @P0 FFMA R6, R0, 1.84467440737095516160e+19, RZ ;  /* 0x5f80000000060823 */ /* 0x000fc800000000ff */
[----:B------:R-:W0:Y:S02]  /*1410*/  @P0 MUFU.RSQ R5, R6 ;  /* 0x0000000600050308 */ /* 0x000e240000001400 */
[----:B0-----:R-:W-:Y:S01]  /*1420*/  @P0 FMUL.FTZ R7, R6, R5 ;  /* 0x0000000506070220 */ /* 0x001fe20000410000 */
[----:B------:R-:W-:Y:S01]  /*1430*/  @P0 FMUL.FTZ R9, R5, 0.5 ;  /* 0x3f00000005090820 */ /* 0x000fe20000410000 */
[----:B------:R-:W-:Y:S02]  /*1440*/  @!P0 IMAD.MOV.U32 R5, RZ, RZ, R0 ;  /* 0x000000ffff058224 */ /* 0x000fe400078e0000 */
[----:B------:R-:W-:-:S04]  /*1450*/  @P0 FADD.FTZ R8, -R7, -RZ ;  /* 0x800000ff07080221 */ /* 0x000fc80000010100 */
[----:B------:R-:W-:-:S04]  /*1460*/  @P0 FFMA R8, R7, R8, R6 ;  /* 0x0000000807080223 */ /* 0x000fc80000000006 */
[----:B------:R-:W-:-:S04]  /*1470*/  @P0 FFMA R8, R8, R9, R7 ;  /* 0x0000000908080223 */ /* 0x000fc80000000007 */
[----:B------:R-:W-:-:S07]  /*1480*/  @P0 FMUL.FTZ R5, R8, 2.3283064365386962891e-10 ;  /* 0x2f80000008050820 */ /* 0x000fce0000410000 */
.L_x_32:
[----:B------:R-:W-:Y:S01]  /*1490*/  HFMA2 R7, -RZ, RZ, 0, 0 ;  /* 0x00000000ff077431 */ /* 0x000fe200000001ff */
[----:B------:R-:W-:-:S04]  /*14a0*/  MOV R6, R10 ;  /* 0x0000000a00067202 */ /* 0x000fc80000000f00 */
[----:B------:R-:W-:Y:S05]  /*14b0*/  RET.REL.NODEC R6 `(_Z19reverse_step_kernelPfPKfP24curandStatePhilox4_32_10ifff) ;  /* 0xffffffe806d07950 */ /* 0x000fea0003c3ffff */
.L_x_33:
        /* <DEDUP_REMOVED lines=12> */
.L_x_66:


//--------------------- .text._Z8rng_initP24curandStatePhilox4_32_10ii --------------------------
	.section	.text._Z8rng_initP24curandStatePhilox4_32_10ii,"ax",@progbits
	.align	128
        .global         _Z8rng_initP24curandStatePhilox4_32_10ii
        .type           _Z8rng_initP24curandStatePhilox4_32_10ii,@function
        .size           _Z8rng_initP24curandStatePhilox4_32_10ii,(.L_x_75 - _Z8rng_initP24curandStatePhilox4_32_10ii)
        .other          _Z8rng_initP24curandStatePhilox4_32_10ii,@"STO_CUDA_ENTRY STV_DEFAULT"
_Z8rng_initP24curandStatePhilox4_32_10ii:
.text._Z8rng_initP24curandStatePhilox4_32_10ii:
        /* <DEDUP_REMOVED lines=8> */
[----:B------:R-:W0:Y:S01]  /*0080*/  LDC R8, c[0x0][0x38c] ;  /* 0x0000e300ff087b82 */ /* 0x000e220000000800 */
[----:B------:R-:W-:Y:S01]  /*0090*/  IMAD.WIDE.U32 R10, R6, -0x326172a9, RZ ;  /* 0xcd9e8d57060a7825 */ /* 0x000fe200078e00ff */
[----:B------:R-:W-:Y:S01]  /*00a0*/  SHF.R.S32.HI R7, RZ, 0x1f, R6 ;  /* 0x0000001fff077819 */ /* 0x000fe20000011406 */
[----:B------:R-:W1:Y:S03]  /*00b0*/  LDCU.64 UR4, c[0x0][0x358] ;  /* 0x00006b00ff0477ac */ /* 0x000e660008000a00 */
[----:B0-----:R-:W-:Y:S02]  /*00c0*/  LOP3.LUT R2, R11, R8, RZ, 0x3c, !PT ;  /* 0x000000080b027212 */ /* 0x001fe400078e3cff */
[----:B------:R-:W-:Y:S02]  /*00d0*/  SHF.R.S32.HI R9, RZ, 0x1f, R8 ;  /* 0x0000001fff097819 */ /* 0x000fe40000011408 */
[----:B------:R-:W-:Y:S01]  /*00e0*/  IADD3 R11, PT, PT, R8, 0x3c6ef372, RZ ;  /* 0x3c6ef372080b7810 */ /* 0x000fe20007ffe0ff */
[----:B------:R-:W-:Y:S01]  /*00f0*/  IMAD.WIDE.U32 R2, R2, -0x2daee0ad, RZ ;  /* 0xd2511f5302027825 */ /* 0x000fe200078e00ff */
[----:B------:R-:W-:-:S03]  /*0100*/  LOP3.LUT R12, R7, R9, RZ, 0x3c, !PT ;  /* 0x00000009070c7212 */ /* 0x000fc600078e3cff */
[----:B------:R-:W-:Y:S02]  /*0110*/  VIADD R5, R9, 0xbb67ae85 ;  /* 0xbb67ae8509057836 */ /* 0x000fe40000000000 */
[----:B------:R-:W-:-:S03]  /*0120*/  IMAD.WIDE.U32 R12, R12, -0x326172a9, RZ ;  /* 0xcd9e8d570c0c7825 */ /* 0x000fc600078e00ff */
[----:B------:R-:W-:Y:S01]  /*0130*/  LOP3.LUT R5, R5, R3, RZ, 0x3c, !PT ;  /* 0x0000000305057212 */ /* 0x000fe200078e3cff */
[----:B------:R-:W-:-:S04]  /*0140*/  VIADD R3, R8, 0x9e3779b9 ;  /* 0x9e3779b908037836 */ /* 0x000fc80000000000 */
[----:B------:R-:W-:Y:S01]  /*0150*/  IMAD.WIDE.U32 R4, R5, -0x326172a9, RZ ;  /* 0xcd9e8d5705047825 */ /* 0x000fe200078e00ff */
[----:B------:R-:W-:-:S04]  /*0160*/  LOP3.LUT R3, R3, R10, R13, 0x96, !PT ;  /* 0x0000000a03037212 */ /* 0x000fc800078e960d */
[----:B------:R-:W-:Y:S01]  /*0170*/  LOP3.LUT R11, R5, R12, R11, 0x96, !PT ;  /* 0x0000000c050b7212 */ /* 0x000fe200078e960b */
[----:B------:R-:W-:Y:S02]  /*0180*/  VIADD R5, R9, 0x76cf5d0a ;  /* 0x76cf5d0a09057836 */ /* 0x000fe40000000000 */
[----:B------:R-:W-:-:S04]  /*0190*/  IMAD.WIDE.U32 R12, R3, -0x2daee0ad, RZ ;  /* 0xd2511f53030c7825 */ /* 0x000fc800078e00ff */
[----:B------:R-:W-:Y:S01]  /*01a0*/  IMAD.WIDE.U32 R10, R11, -0x2daee0ad, RZ ;  /* 0xd2511f530b0a7825 */ /* 0x000fe200078e00ff */
[----:B------:R-:W-:-:S03]  /*01b0*/  LOP3.LUT R5, R13, R2, R5, 0x96, !PT ;  /* 0x000000020d057212 */ /* 0x000fc600078e9605 */
[----:B------:R-:W-:-:S05]  /*01c0*/  VIADD R3, R9, 0x32370b8f ;  /* 0x32370b8f09037836 */ /* 0x000fca0000000000 */
[----:B------:R-:W-:Y:S01]  /*01d0*/  LOP3.LUT R3, R11, R12, R3, 0x96, !PT ;  /* 0x0000000c0b037212 */ /* 0x000fe200078e9603 */
[----:B------:R-:W-:Y:S01]  /*01e0*/  IMAD.WIDE.U32 R12, R5, -0x326172a9, RZ ;  /* 0xcd9e8d57050c7825 */ /* 0x000fe200078e00ff */
[----:B------:R-:W-:-:S03]  /*01f0*/  IADD3 R11, PT, PT, R8, -0x255992d5, RZ ;  /* 0xdaa66d2b080b7810 */ /* 0x000fc60007ffe0ff */
        /* <DEDUP_REMOVED lines=11> */
[----:B------:R-:W-:-:S03]  /*02b0*/  IADD3 R5, PT, PT, R8, 0x1715609d, RZ ;  /* 0x1715609d08057810 */ /* 0x000fc60007ffe0ff */
[----:B------:R-:W-:Y:S01]  /*02c0*/  IMAD.WIDE.U32 R10, R11, -0x326172a9, RZ ;  /* 0xcd9e8d570b0a7825 */ /* 0x000fe200078e00ff */
[----:B------:R-:W-:Y:S02]  /*02d0*/  LOP3.LUT R2, R13, R2, R5, 0x96, !PT ;  /* 0x000000020d027212 */ /* 0x000fe400078e9605 */
[----:B------:R-:W-:Y:S01]  /*02e0*/  IADD3 R5, PT, PT, R9, 0x646e171e, RZ ;  /* 0x646e171e09057810 */ /* 0x000fe20007ffe0ff */
[----:B------:R-:W-:-:S05]  /*02f0*/  VIADD R3, R8, 0xb54cda56 ;  /* 0xb54cda5608037836 */ /* 0x000fca0000000000 */
[----:B------:R-:W-:Y:S01]  /*0300*/  LOP3.LUT R14, R11, R12, R3, 0x96, !PT ;  /* 0x0000000c0b0e7212 */ /* 0x000fe200078e9603 */
[----:B------:R-:W-:-:S04]  /*0310*/  IMAD.WIDE.U32 R2, R2, -0x2daee0ad, RZ ;  /* 0xd2511f5302027825 */ /* 0x000fc800078e00ff */
[----:B------:R-:W-:Y:S01]  /*0320*/  IMAD.WIDE.U32 R14, R14, -0x2daee0ad, RZ ;  /* 0xd2511f530e0e7825 */ /* 0x000fe200078e00ff */
[----:B------:R-:W-:-:S03]  /*0330*/  LOP3.LUT R5, R3, R4, R5, 0x96, !PT ;  /* 0x0000000403057212 */ /* 0x000fc600078e9605 */
[----:B------:R-:W-:Y:S02]  /*0340*/  VIADD R11, R9, 0x1fd5c5a3 ;  /* 0x1fd5c5a3090b7836 */ /* 0x000fe40000000000 */
[----:B------:R-:W-:-:S03]  /*0350*/  IMAD.WIDE.U32 R4, R5, -0x326172a9, RZ ;  /* 0xcd9e8d5705047825 */ /* 0x000fc600078e00ff */
[----:B------:R-:W-:Y:S01]  /*0360*/  LOP3.LUT R12, R15, R2, R11, 0x96, !PT ;  /* 0x000000020f0c7212 */ /* 0x000fe200078e960b */
[C---:B------:R-:W-:Y:S01]  /*0370*/  VIADD R15, R8.reuse, 0xf1bbcdc8 ;  /* 0xf1bbcdc8080f7836 */ /* 0x040fe20000000000 */
[----:B------:R-:W-:Y:S01]  /*0380*/  IADD3 R11, PT, PT, R8, 0x5384540f, RZ ;  /* 0x5384540f080b7810 */ /* 0x000fe20007ffe0ff */
[----:B------:R-:W0:Y:S02]  /*0390*/  LDC.64 R2, c[0x0][0x380] ;  /* 0x0000e000ff027b82 */ /* 0x000e240000000a00 */
[----:B------:R-:W-:Y:S01]  /*03a0*/  IMAD.WIDE.U32 R12, R12, -0x326172a9, RZ ;  /* 0xcd9e8d570c0c7825 */ /* 0x000fe200078e00ff */
[----:B------:R-:W-:-:S04]  /*03b0*/  LOP3.LUT R11, R5, R10, R11, 0x96, !PT ;  /* 0x0000000a050b7212 */ /* 0x000fc800078e960b */
[----:B------:R-:W-:Y:S01]  /*03c0*/  LOP3.LUT R15, R13, R4, R15, 0x96, !PT ;  /* 0x000000040d0f7212 */ /* 0x000fe200078e960f */
[----:B------:R-:W-:Y:S01]  /*03d0*/  IMAD.WIDE.U32 R4, R11, -0x2daee0ad, RZ ;  /* 0xd2511f530b047825 */ /* 0x000fe200078e00ff */
[----:B------:R-:W-:-:S03]  /*03e0*/  IADD3 R13, PT, PT, R9, -0x24c28bd8, RZ ;  /* 0xdb3d7428090d7810 */ /* 0x000fc60007ffe0ff */
[----:B------:R-:W-:Y:S01]  /*03f0*/  IMAD.WIDE.U32 R16, R15, -0x2daee0ad, RZ ;  /* 0xd2511f530f107825 */ /* 0x000fe200078e00ff */
[----:B------:R-:W-:-:S03]  /*0400*/  LOP3.LUT R13, R5, R14, R13, 0x96, !PT ;  /* 0x0000000e050d7212 */ /* 0x000fc600078e960d */
[----:B------:R-:W-:Y:S02]  /*0410*/  VIADD R11, R9, 0x96a522ad ;  /* 0x96a522ad090b7836 */ /* 0x000fe40000000000 */
[----:B------:R-:W-:Y:S01]  /*0420*/  IMAD.WIDE.U32 R18, R13, -0x326172a9, RZ ;  /* 0xcd9e8d570d127825 */ /* 0x000fe200078e00ff */
[----:B------:R-:W-:Y:S02]  /*0430*/  IADD3 R13, PT, PT, R8, -0x700cb87f, RZ ;  /* 0x8ff34781080d7810 */ /* 0x000fe40007ffe0ff */
[----:B------:R-:W-:Y:S02]  /*0440*/  LOP3.LUT R14, R17, R4, R11, 0x96, !PT ;  /* 0x00000004110e7212 */ /* 0x000fe400078e960b */
[----:B------:R-:W-:Y:S02]  /*0450*/  CS2R R10, SRZ ;  /* 0x00000000000a7805 */ /* 0x000fe4000001ff00 */
[----:B------:R-:W-:Y:S02]  /*0460*/  LOP3.LUT R12, R19, R12, R13, 0x96, !PT ;  /* 0x0000000c130c7212 */ /* 0x000fe400078e960d */
[----:B------:R-:W-:Y:S01]  /*0470*/  CS2R R4, SRZ ;  /* 0x0000000000047805 */ /* 0x000fe2000001ff00 */
[----:B0-----:R-:W-:Y:S01]  /*0480*/  IMAD.WIDE R2, R6, 0x40, R2 ;  /* 0x0000004006027825 */ /* 0x001fe200078e0202 */
[----:B------:R-:W-:-:S03]  /*0490*/  MOV R13, R18 ;  /* 0x00000012000d7202 */ /* 0x000fc60000000f00 */
[----:B------:R-:W-:Y:S01]  /*04a0*/  IMAD.MOV.U32 R15, RZ, RZ, R16 ;  /* 0x000000ffff0f7224 */ /* 0x000fe200078e0010 */
[----:B-1----:R-:W-:Y:S04]  /*04b0*/  STG.E.128 desc[UR4][R2.64], R4 ;  /* 0x0000000402007986 */ /* 0x002fe8000c101d04 */
[----:B------:R-:W-:Y:S04]  /*04c0*/  STG.E.128 desc[UR4][R2.64+0x20], R8 ;  /* 0x0000200802007986 */ /* 0x000fe8000c101d04 */
[----:B------:R-:W-:Y:S04]  /*04d0*/  STG.E.64 desc[UR4][R2.64+0x30], RZ ;  /* 0x000030ff02007986 */ /* 0x000fe8000c101b04 */
[----:B------:R-:W-:Y:S04]  /*04e0*/  STG.E.64 desc[UR4][R2.64+0x38], RZ ;  /* 0x000038ff02007986 */ /* 0x000fe8000c101b04 */
[----:B------:R-:W-:Y:S01]  /*04f0*/  STG.E.128 desc[UR4][R2.64+0x10], R12 ;  /* 0x0000100c02007986 */ /* 0x000fe2000c101d04 */
[----:B------:R-:W-:Y:S05]  /*0500*/  EXIT ;  /* 0x000000000000794d */ /* 0x000fea0003800000 */
.L_x_34:
        /* <DEDUP_REMOVED lines=15> */
.L_x_75:


//--------------------- .text._Z13loss_mse_gradPKfS0_PfS1_i --------------------------
	.section	.text._Z13loss_mse_gradPKfS0_PfS1_i,"ax",@progbits
	.align	128
        .global         _Z13loss_mse_gradPKfS0_PfS1_i
        .type           _Z13loss_mse_gradPKfS0_PfS1_i,@function
        .size           _Z13loss_mse_gradPKfS0_PfS1_i,(.L_x_67 - _Z13loss_mse_gradPKfS0_PfS1_i)
        .other          _Z13loss_mse_gradPKfS0_PfS1_i,@"STO_CUDA_ENTRY STV_DEFAULT"
_Z13loss_mse_gradPKfS0_PfS1_i:
.text._Z13loss_mse_gradPKfS0_PfS1_i:
[----:B------:R-:W-:Y:S01]  /*0000*/  LDC R1, c[0x0][0x37c] ;  /* 0x0000df00ff017b82 */ /* 0x000fe20000000800 */
[----:B------:R-:W0:Y:S07]  /*0010*/  S2R R2, SR_TID.X ;  /* 0x0000000000027919 */ /* 0x000e2e0000002100 */
[----:B------:R-:W0:Y:S01]  /*0020*/  S2UR UR4, SR_CTAID.X ;  /* 0x00000000000479c3 */ /* 0x000e220000002500 */
[----:B------:R-:W1:Y:S01]  /*0030*/  LDCU UR8, c[0x0][0x3a0] ;  /* 0x00007400ff0877ac */ /* 0x000e620008000800 */
[----:B------:R-:W-:Y:S01]  /*0040*/  BSSY.RECONVERGENT B0, `(.L_x_35) ;  /* 0x0000021000007945 */ /* 0x000fe20003800200 */
[----:B------:R-:W-:Y:S01]  /*0050*/  IMAD.MOV.U32 R5, RZ, RZ, RZ ;  /* 0x000000ffff057224 */ /* 0x000fe200078e00ff */
[----:B------:R-:W2:Y:S04]  /*0060*/  LDCU.64 UR6, c[0x0][0x358] ;  /* 0x00006b00ff0677ac */ /* 0x000ea80008000a00 */
[----:B------:R-:W0:Y:S02]  /*0070*/  LDC R3, c[0x0][0x360] ;  /* 0x0000d800ff037b82 */ /* 0x000e240000000800 */
[----:B0-----:R-:W-:-:S05]  /*0080*/  IMAD R4, R3, UR4, R2 ;  /* 0x0000000403047c24 */ /* 0x001fca000f8e0202 */
[----:B-1----:R-:W-:-:S13]  /*0090*/  ISETP.GE.AND P0, PT, R4, UR8, PT ;  /* 0x0000000804007c0c */ /* 0x002fda000bf06270 */
[----:B--2---:R-:W-:Y:S05]  /*00a0*/  @P0 BRA `(.L_x_36) ;  /* 0x0000000000680947 */ /* 0x004fea0003800000 */
[----:B------:R-:W0:Y:S08]  /*00b0*/  LDC.64 R8, c[0x0][0x388] ;  /* 0x0000e200ff087b82 */ /* 0x000e300000000a00 */
[----:B------:R-:W1:Y:S01]  /*00c0*/  LDC.64 R6, c[0x0][0x380] ;  /* 0x0000e000ff067b82 */ /* 0x000e620000000a00 */
[----:B0-----:R-:W-:-:S06]  /*00d0*/  IMAD.WIDE R8, R4, 0x4, R8 ;  /* 0x0000000404087825 */ /* 0x001fcc00078e0208 */
[----:B------:R-:W2:Y:S01]  /*00e0*/  LDG.E R8, desc[UR6][R8.64] ;  /* 0x0000000608087981 */ /* 0x000ea2000c1e1900 */
[----:B-1----:R-:W-:-:S05]  /*00f0*/  IMAD.WIDE R6, R4, 0x4, R6 ;  /* 0x0000000404067825 */ /* 0x002fca00078e0206 */
[----:B------:R-:W2:Y:S01]  /*0100*/  LDG.E R5, desc[UR6][R6.64] ;  /* 0x0000000606057981 */ /* 0x000ea2000c1e1900 */
[----:B------:R-:W-:-:S04]  /*0110*/  I2FP.F32.S32 R3, UR8 ;  /* 0x0000000800037c45 */ /* 0x000fc80008201400 */
[----:B------:R-:W0:Y:S01]  /*0120*/  MUFU.RCP R10, R3 ;  /* 0x00000003000a7308 */ /* 0x000e220000001000 */
[----:B------:R-:W-:Y:S01]  /*0130*/  BSSY.RECONVERGENT B1, `(.L_x_37) ;  /* 0x000000d000017945 */ /* 0x000fe20003800200 */
[----:B0-----:R-:W-:-:S04]  /*0140*/  FFMA R11, -R3, R10, 1 ;  /* 0x3f800000030b7423 */ /* 0x001fc8000000010a */
[----:B------:R-:W-:Y:S01]  /*0150*/  FFMA R11, R10, R11, R10 ;  /* 0x0000000b0a0b7223 */ /* 0x000fe2000000000a */
[----:B--2---:R-:W-:-:S04]  /*0160*/  FADD R5, R5, -R8 ;  /* 0x8000000805057221 */ /* 0x004fc80000000000 */
[----:B------:R-:W-:-:S04]  /*0170*/  FADD R0, R5, R5 ;  /* 0x0000000505007221 */ /* 0x000fc80000000000 */
[----:B------:R-:W0:Y:S01]  /*0180*/  FCHK P0, R0, R3 ;  /* 0x0000000300007302 */ /* 0x000e220000000000 */
[----:B------:R-:W-:-:S04]  /*0190*/  FFMA R10, R0, R11, RZ ;  /* 0x0000000b000a7223 */ /* 0x000fc800000000ff */
[----:B------:R-:W-:-:S04]  /*01a0*/  FFMA R12, -R3, R10, R0 ;  /* 0x0000000a030c7223 */ /* 0x000fc80000000100 */
[----:B------:R-:W-:Y:S01]  /*01b0*/  FFMA R11, R11, R12, R10 ;  /* 0x0000000c0b0b7223 */ /* 0x000fe2000000000a */
[----:B0-----:R-:W-:Y:S06]  /*01c0*/  @!P0 BRA `(.L_x_38) ;  /* 0x00000000000c8947 */ /* 0x001fec0003800000 */
[----:B------:R-:W-:-:S07]  /*01d0*/  MOV R6, 0x1f0 ;  /* 0x000001f000067802 */ /* 0x000fce0000000f00 */
[----:B------:R-:W-:Y:S05]  /*01e0*/  CALL.REL.NOINC `($__internal_1_$__cuda_sm3x_div_rn_noftz_f32_slowpath) ;  /* 0x0000000400087944 */ /* 0x000fea0003c00000 */
[----:B------:R-:W-:-:S07]  /*01f0*/  IMAD.MOV.U32 R11, RZ, RZ, R0 ;  /* 0x000000ffff0b7224 */ /* 0x000fce00078e0000 */
.L_x_38:
[----:B------:R-:W-:Y:S05]  /*0200*/  BSYNC.RECONVERGENT B1 ;  /* 0x0000000000017941 */ /* 0x000fea0003800200 */
.L_x_37:
[----:B------:R-:W0:Y:S01]  /*0210*/  LDC.64 R6, c[0x0][0x390] ;  /* 0x0000e400ff067b82 */ /* 0x000e220000000a00 */
[----:B------:R-:W-:Y:S01]  /*0220*/  FMUL R5, R5, R5 ;  /* 0x0000000505057220 */ /* 0x000fe20000400000 */
[----:B0-----:R-:W-:-:S05]  /*0230*/  IMAD.WIDE R6, R4, 0x4, R6 ;  /* 0x0000000404067825 */ /* 0x001fca00078e0206 */
[----:B------:R0:W-:Y:S02]  /*0240*/  STG.E desc[UR6][R6.64], R11 ;  /* 0x0000000b06007986 */ /* 0x0001e4000c101906 */
.L_x_36:
[----:B------:R-:W-:Y:S05]  /*0250*/  BSYNC.RECONVERGENT B0 ;  /* 0x0000000000007941 */ /* 0x000fea0003800200 */
.L_x_35:
[----:B------:R-:W1:Y:S01]  /*0260*/  S2UR UR5, SR_CgaCtaId ;  /* 0x00000000000579c3 */ /* 0x000e620000008800 */
[----:B------:R-:W-:Y:S01]  /*0270*/  UMOV UR4, 0x400 ;  /* 0x0000040000047882 */ /* 0x000fe20000000000 */
[C---:B------:R-:W-:Y:S02]  /*0280*/  ISETP.GT.U32.AND P0, PT, R2.reuse, 0x7f, PT ;  /* 0x0000007f0200780c */ /* 0x040fe40003f04070 */
[----:B------:R-:W-:Y:S01]  /*0290*/  ISETP.GT.U32.AND P1, PT, R2, 0x3f, PT ;  /* 0x0000003f0200780c */ /* 0x000fe20003f24070 */
[----:B-1----:R-:W-:-:S06]  /*02a0*/  ULEA UR4, UR5, UR4, 0x18 ;  /* 0x0000000405047291 */ /* 0x002fcc000f8ec0ff */
[----:B------:R-:W-:-:S05]  /*02b0*/  LEA R0, R2, UR4, 0x2 ;  /* 0x0000000402007c11 */ /* 0x000fca000f8e10ff */
[----:B------:R-:W-:Y:S01]  /*02c0*/  STS [R0], R5 ;  /* 0x0000000500007388 */ /* 0x000fe20000000800 */
[----:B------:R-:W-:Y:S06]  /*02d0*/  BAR.SYNC.DEFER_BLOCKING 0x0 ;  /* 0x0000000000007b1d */ /* 0x000fec0000010000 */
[----:B------:R-:W-:Y:S04]  /*02e0*/  @!P0 LDS R3, [R0+0x200] ;  /* 0x0002000000038984 */ /* 0x000fe80000000800 */
[----:B------:R-:W1:Y:S02]  /*02f0*/  @!P0 LDS R4, [R0] ;  /* 0x0000000000048984 */ /* 0x000e640000000800 */
[----:B-1----:R-:W-:-:S05]  /*0300*/  @!P0 FADD R3, R3, R4 ;  /* 0x0000000403038221 */ /* 0x002fca0000000000 */
[----:B------:R-:W-:Y:S01]  /*0310*/  @!P0 STS [R0], R3 ;  /* 0x0000000300008388 */ /* 0x000fe20000000800 */
[----:B------:R-:W-:Y:S01]  /*0320*/  BAR.SYNC.DEFER_BLOCKING 0x0 ;  /* 0x0000000000007b1d */ /* 0x000fe20000010000 */
[----:B------:R-:W-:-:S05]  /*0330*/  ISETP.GT.U32.AND P0, PT, R2, 0x1f, PT ;  /* 0x0000001f0200780c */ /* 0x000fca0003f04070 */
[----:B------:R-:W-:Y:S04]  /*0340*/  @!P1 LDS R4, [R0+0x100] ;  /* 0x0001000000049984 */ /* 0x000fe80000000800 */
[----:B0-----:R-:W0:Y:S02]  /*0350*/  @!P1 LDS R7, [R0] ;  /* 0x0000000000079984 */ /* 0x001e240000000800 */
[----:B0-----:R-:W-:-:S05]  /*0360*/  @!P1 FADD R7, R4, R7 ;  /* 0x0000000704079221 */ /* 0x001fca0000000000 */
[----:B------:R-:W-:Y:S01]  /*0370*/  @!P1 STS [R0], R7 ;  /* 0x0000000700009388 */ /* 0x000fe20000000800 */
[----:B------:R-:W-:Y:S01]  /*0380*/  BAR.SYNC.DEFER_BLOCKING 0x0 ;  /* 0x0000000000007b1d */ /* 0x000fe20000010000 */
[----:B------:R-:W-:-:S05]  /*0390*/  ISETP.GT.U32.AND P1, PT, R2, 0xf, PT ;  /* 0x0000000f0200780c */ /* 0x000fca0003f24070 */
[----:B------:R-:W-:Y:S04]  /*03a0*/  @!P0 LDS R4, [R0+0x80] ;  /* 0x0000800000048984 */ /* 0x000fe80000000800 */
[----:B------:R-:W0:Y:S02]  /*03b0*/  @!P0 LDS R5, [R0] ;  /* 0x0000000000058984 */ /* 0x000e240000000800 */
        /* <DEDUP_REMOVED lines=21> */
[----:B------:R-:W-:-:S05]  /*0510*/  ISETP.NE.AND P1, PT, R2, RZ, PT ;  /* 0x000000ff0200720c */ /* 0x000fca0003f25270 */
[----:B------:R-:W-:Y:S04]  /*0520*/  @!P0 LDS R3, [R0+0x8] ;  /* 0x0000080000038984 */ /* 0x000fe80000000800 */
[----:B------:R-:W0:Y:S02]  /*0530*/  @!P0 LDS R4, [R0] ;  /* 0x0000000000048984 */ /* 0x000e240000000800 */
[----:B0-----:R-:W-:-:S05]  /*0540*/  @!P0 FADD R3, R3, R4 ;  /* 0x0000000403038221 */ /* 0x001fca0000000000 */
[----:B------:R-:W-:Y:S01]  /*0550*/  @!P0 STS [R0], R3 ;  /* 0x0000000300008388 */ /* 0x000fe20000000800 */
[----:B------:R-:W-:Y:S06]  /*0560*/  BAR.SYNC.DEFER_BLOCKING 0x0 ;  /* 0x0000000000007b1d */ /* 0x000fec0000010000 */
[----:B------:R-:W-:Y:S04]  /*0570*/  @!P1 LDS R2, [UR4+0x4] ;  /* 0x00000404ff029984 */ /* 0x000fe80008000800 */
[----:B------:R-:W0:Y:S02]  /*0580*/  @!P1 LDS R7, [R0] ;  /* 0x0000000000079984 */ /* 0x000e240000000800 */
[----:B0-----:R-:W-:-:S05]  /*0590*/  @!P1 FADD R7, R2, R7 ;  /* 0x0000000702079221 */ /* 0x001fca0000000000 */
[----:B------:R0:W-:Y:S01]  /*05a0*/  @!P1 STS [R0], R7 ;  /* 0x0000000700009388 */ /* 0x0001e20000000800 */
[----:B------:R-:W-:Y:S06]  /*05b0*/  BAR.SYNC.DEFER_BLOCKING 0x0 ;  /* 0x0000000000007b1d */ /* 0x000fec0000010000 */
[----:B------:R-:W-:Y:S05]  /*05c0*/  @P1 EXIT ;  /* 0x000000000000194d */ /* 0x000fea0003800000 */
[----:B------:R-:W1:Y:S01]  /*05d0*/  LDS R5, [UR4] ;  /* 0x00000004ff057984 */ /* 0x000e620008000800 */
[----:B------:R-:W1:Y:S03]  /*05e0*/  LDC.64 R2, c[0x0][0x398] ;  /* 0x0000e600ff027b82 */ /* 0x000e660000000a00 */
[----:B-1----:R-:W-:Y:S01]  /*05f0*/  REDG.E.ADD.F32.FTZ.RN.STRONG.GPU desc[UR6][R2.64], R5 ;  /* 0x00000005020079a6 */ /* 0x002fe2000c12f306 */
[----:B------:R-:W-:Y:S05]  /*0600*/  EXIT ;  /* 0x000000000000794d */ /* 0x000fea0003800000 */
        .weak           $__internal_1_$__cuda_sm3x_div_rn_noftz_f32_slowpath
        .type           $__internal_1_$__cuda_sm3x_div_rn_noftz_f32_slowpath,@function
        .size           $__internal_1_$__cuda_sm3x_div_rn_noftz_f32_slowpath,(.L_x_67 - $__internal_1_$__cuda_sm3x_div_rn_noftz_f32_slowpath)
$__internal_1_$__cuda_sm3x_div_rn_noftz_f32_slowpath:
[--C-:B------:R-:W-:Y:S01]  /*0610*/  SHF.R.U32.HI R8, RZ, 0x17, R3.reuse ;  /* 0x00000017ff087819 */ /* 0x100fe20000011603 */
[----:B------:R-:W-:Y:S01]  /*0620*/  BSSY.RECONVERGENT B2, `(.L_x_39) ;  /* 0x0000064000027945 */ /* 0x000fe20003800200 */
[--C-:B------:R-:W-:Y:S01]  /*0630*/  SHF.R.U32.HI R7, RZ, 0x17, R0.reuse ;  /* 0x00000017ff077819 */ /* 0x100fe20000011600 */
[----:B------:R-:W-:Y:S01]  /*0640*/  IMAD.MOV.U32 R10, RZ, RZ, R0 ;  /* 0x000000ffff0a7224 */ /* 0x000fe200078e0000 */
[----:B------:R-:W-:Y:S01]  /*0650*/  LOP3.LUT R9, R8, 0xff, RZ, 0xc0, !PT ;  /* 0x000000ff08097812 */ /* 0x000fe200078ec0ff */
[----:B------:R-:W-:Y:S01]  /*0660*/  IMAD.MOV.U32 R11, RZ, RZ, R3 ;  /* 0x000000ffff0b7224 */ /* 0x000fe200078e0003 */
[----:B------:R-:W-:-:S03]  /*0670*/  LOP3.LUT R8, R7, 0xff, RZ, 0xc0, !PT ;  /* 0x000000ff07087812 */ /* 0x000fc600078ec0ff */
[----:B------:R-:W-:Y:S02]  /*0680*/  VIADD R13, R9, 0xffffffff ;  /* 0xffffffff090d7836 */ /* 0x000fe40000000000 */
[----:B------:R-:W-:-:S03]  /*0690*/  VIADD R12, R8, 0xffffffff ;  /* 0xffffffff080c7836 */ /* 0x000fc60000000000 */
[----:B------:R-:W-:-:S04]  /*06a0*/  ISETP.GT.U32.AND P0, PT, R13, 0xfd, PT ;  /* 0x000000fd0d00780c */ /* 0x000fc80003f04070 */
[----:B------:R-:W-:-:S13]  /*06b0*/  ISETP.GT.U32.OR P0, PT, R12, 0xfd, P0 ;  /* 0x000000fd0c00780c */ /* 0x000fda0000704470 */
[----:B------:R-:W-:Y:S01]  /*06c0*/  @!P0 IMAD.MOV.U32 R7, RZ, RZ, RZ ;  /* 0x000000ffff078224 */ /* 0x000fe200078e00ff */
[----:B------:R-:W-:Y:S06]  /*06d0*/  @!P0 BRA `(.L_x_40) ;  /* 0x00000000005c8947 */ /* 0x000fec0003800000 */
[----:B------:R-:W-:Y:S02]  /*06e0*/  FSETP.GTU.FTZ.AND P0, PT, |R0|, +INF , PT ;  /* 0x7f8000000000780b */ /* 0x000fe40003f1c200 */
[----:B------:R-:W-:-:S04]  /*06f0*/  FSETP.GTU.FTZ.AND P1, PT, |R3|, +INF , PT ;  /* 0x7f8000000300780b */ /* 0x000fc80003f3c200 */
[----:B------:R-:W-:-:S13]  /*0700*/  PLOP3.LUT P0, PT, P0, P1, PT, 0xf8, 0x8f ;  /* 0x00000000008f781c */ /* 0x000fda0000703f70 */
[----:B------:R-:W-:Y:S05]  /*0710*/  @P0 BRA `(.L_x_41) ;  /* 0x00000004004c0947 */ /* 0x000fea0003800000 */
[----:B------:R-:W-:-:S13]  /*0720*/  LOP3.LUT P0, RZ, R11, 0x7fffffff, R10, 0xc8, !PT ;  /* 0x7fffffff0bff7812 */ /* 0x000fda000780c80a */
[----:B------:R-:W-:Y:S05]  /*0730*/  @!P0 BRA `(.L_x_42) ;  /* 0x00000004003c8947 */ /* 0x000fea0003800000 */
[C---:B------:R-:W-:Y:S02]  /*0740*/  FSETP.NEU.FTZ.AND P2, PT, |R0|.reuse, +INF , PT ;  /* 0x7f8000000000780b */ /* 0x040fe40003f5d200 */
[----:B------:R-:W-:Y:S02]  /*0750*/  FSETP.NEU.FTZ.AND P1, PT, |R3|, +INF , PT ;  /* 0x7f8000000300780b */ /* 0x000fe40003f3d200 */
[----:B------:R-:W-:-:S11]  /*0760*/  FSETP.NEU.FTZ.AND P0, PT, |R0|, +INF , PT ;  /* 0x7f8000000000780b */ /* 0x000fd60003f1d200 */
[----:B------:R-:W-:Y:S05]  /*0770*/  @!P1 BRA !P2, `(.L_x_42) ;  /* 0x00000004002c9947 */ /* 0x000fea0005000000 */
[----:B------:R-:W-:-:S04]  /*0780*/  LOP3.LUT P2, RZ, R10, 0x7fffffff, RZ, 0xc0, !PT ;  /* 0x7fffffff0aff7812 */ /* 0x000fc8000784c0ff */
[----:B------:R-:W-:-:S13]  /*0790*/  PLOP3.LUT P1, PT, P1, P2, PT, 0x2f, 0xf2 ;  /* 0x0000000000f2781c */ /* 0x000fda0000f24577 */
[----:B------:R-:W-:Y:S05]  /*07a0*/  @P1 BRA `(.L_x_43) ;  /* 0x0000000400181947 */ /* 0x000fea0003800000 */
[----:B------:R-:W-:-:S04]  /*07b0*/  LOP3.LUT P1, RZ, R11, 0x7fffffff, RZ, 0xc0, !PT ;  /* 0x7fffffff0bff7812 */ /* 0x000fc8000782c0ff */
[----:B------:R-:W-:-:S13]  /*07c0*/  PLOP3.LUT P0, PT, P0, P1, PT, 0x2f, 0xf2 ;  /* 0x0000000000f2781c */ /* 0x000fda0000702577 */
[----:B------:R-:W-:Y:S05]  /*07d0*/  @P0 BRA `(.L_x_44) ;  /* 0x0000000400000947 */ /* 0x000fea0003800000 */
[----:B------:R-:W-:Y:S02]  /*07e0*/  ISETP.GE.AND P0, PT, R12, RZ, PT ;  /* 0x000000ff0c00720c */ /* 0x000fe40003f06270 */
[----:B------:R-:W-:-:S11]  /*07f0*/  ISETP.GE.AND P1, PT, R13, RZ, PT ;  /* 0x000000ff0d00720c */ /* 0x000fd60003f26270 */
[----:B------:R-:W-:Y:S02]  /*0800*/  @P0 IMAD.MOV.U32 R7, RZ, RZ, RZ ;  /* 0x000000ffff070224 */ /* 0x000fe400078e00ff */
[----:B------:R-:W-:Y:S01]  /*0810*/  @!P0 FFMA R10, R0, 1.84467440737095516160e+19, RZ ;  /* 0x5f800000000a8823 */ /* 0x000fe200000000ff */
[----:B------:R-:W-:Y:S02]  /*0820*/  @!P0 IMAD.MOV.U32 R7, RZ, RZ, -0x40 ;  /* 0xffffffc0ff078424 */ /* 0x000fe400078e00ff */
[----:B------:R-:W-:Y:S02]  /*0830*/  @!P1 FFMA R11, R3, 1.84467440737095516160e+19, RZ ;  /* 0x5f800000030b9823 */ /* 0x000fe400000000ff */
[----:B------:R-:W-:-:S07]  /*0840*/  @!P1 VIADD R7, R7, 0x40 ;  /* 0x0000004007079836 */ /* 0x000fce0000000000 */
.L_x_40:
[----:B------:R-:W-:Y:S01]  /*0850*/  LEA R0, R9, 0xc0800000, 0x17 ;  /* 0xc080000009007811 */ /* 0x000fe200078eb8ff */
[----:B------:R-:W-:Y:S01]  /*0860*/  VIADD R8, R8, 0xffffff81 ;  /* 0xffffff8108087836 */ /* 0x000fe20000000000 */
[----:B------:R-:W-:Y:S03]  /*0870*/  BSSY.RECONVERGENT B3, `(.L_x_45) ;  /* 0x0000035000037945 */ /* 0x000fe60003800200 */
[----:B------:R-:W-:Y:S02]  /*0880*/  IMAD.IADD R11, R11, 0x1, -R0 ;  /* 0x000000010b0b7824 */ /* 0x000fe400078e0a00 */
[C---:B------:R-:W-:Y:S01]  /*0890*/  IMAD R0, R8.reuse, -0x800000, R10 ;  /* 0xff80000008007824 */ /* 0x040fe200078e020a */
[----:B------:R-:W-:Y:S01]  /*08a0*/  IADD3 R8, PT, PT, R8, 0x7f, -R9 ;  /* 0x0000007f08087810 */ /* 0x000fe20007ffe809 */
[----:B------:R-:W0:Y:S01]  /*08b0*/  MUFU.RCP R3, R11 ;  /* 0x0000000b00037308 */ /* 0x000e220000001000 */
[----:B------:R-:W-:-:S03]  /*08c0*/  FADD.FTZ R13, -R11, -RZ ;  /* 0x800000ff0b0d7221 */ /* 0x000fc60000010100 */
[----:B------:R-:W-:Y:S02]  /*08d0*/  IMAD.IADD R8, R8, 0x1, R7 ;  /* 0x0000000108087824 */ /* 0x000fe400078e0207 */
[----:B0-----:R-:W-:-:S04]  /*08e0*/  FFMA R12, R3, R13, 1 ;  /* 0x3f800000030c7423 */ /* 0x001fc8000000000d */
[----:B------:R-:W-:-:S04]  /*08f0*/  FFMA R12, R3, R12, R3 ;  /* 0x0000000c030c7223 */ /* 0x000fc80000000003 */
[----:B------:R-:W-:-:S04]  /*0900*/  FFMA R3, R0, R12, RZ ;  /* 0x0000000c00037223 */ /* 0x000fc800000000ff */
[----:B------:R-:W-:-:S04]  /*0910*/  FFMA R10, R13, R3, R0 ;  /* 0x000000030d0a7223 */ /* 0x000fc80000000000 */
[----:B------:R-:W-:-:S04]  /*0920*/  FFMA R15, R12, R10, R3 ;  /* 0x0000000a0c0f7223 */ /* 0x000fc80000000003 */
[----:B------:R-:W-:-:S04]  /*0930*/  FFMA R10, R13, R15, R0 ;  /* 0x0000000f0d0a7223 */ /* 0x000fc80000000000 */
[----:B------:R-:W-:-:S05]  /*0940*/  FFMA R0, R12, R10, R15 ;  /* 0x0000000a0c007223 */ /* 0x000fca000000000f */
[----:B------:R-:W-:-:S04]  /*0950*/  SHF.R.U32.HI R3, RZ, 0x17, R0 ;  /* 0x00000017ff037819 */ /* 0x000fc80000011600 */
[----:B------:R-:W-:-:S05]  /*0960*/  LOP3.LUT R3, R3, 0xff, RZ, 0xc0, !PT ;  /* 0x000000ff03037812 */ /* 0x000fca00078ec0ff */
[----:B------:R-:W-:-:S04]  /*0970*/  IMAD.IADD R9, R3, 0x1, R8 ;  /* 0x0000000103097824 */ /* 0x000fc800078e0208 */
[----:B------:R-:W-:-:S05]  /*0980*/  VIADD R3, R9, 0xffffffff ;  /* 0xffffffff09037836 */ /* 0x000fca0000000000 */
[----:B------:R-:W-:-:S13]  /*0990*/  ISETP.GE.U32.AND P0, PT, R3, 0xfe, PT ;  /* 0x000000fe0300780c */ /* 0x000fda0003f06070 */
[----:B------:R-:W-:Y:S05]  /*09a0*/  @!P0 BRA `(.L_x_46) ;  /* 0x0000000000808947 */ /* 0x000fea0003800000 */
[----:B------:R-:W-:-:S13]  /*09b0*/  ISETP.GT.AND P0, PT, R9, 0xfe, PT ;  /* 0x000000fe0900780c */ /* 0x000fda0003f04270 */
[----:B------:R-:W-:Y:S05]  /*09c0*/  @P0 BRA `(.L_x_47) ;  /* 0x00000000006c0947 */ /* 0x000fea0003800000 */
[----:B------:R-:W-:-:S13]  /*09d0*/  ISETP.GE.AND P0, PT, R9, 0x1, PT ;  /* 0x000000010900780c */ /* 0x000fda0003f06270 */
[----:B------:R-:W-:Y:S05]  /*09e0*/  @P0 BRA `(.L_x_48) ;  /* 0x0000000000740947 */ /* 0x000fea0003800000 */
[----:B------:R-:W-:Y:S02]  /*09f0*/  ISETP.GE.AND P0, PT, R9, -0x18, PT ;  /* 0xffffffe80900780c */ /* 0x000fe40003f06270 */
[----:B------:R-:W-:-:S11]  /*0a00*/  LOP3.LUT R0, R0, 0x80000000, RZ, 0xc0, !PT ;  /* 0x8000000000007812 */ /* 0x000fd600078ec0ff */
[----:B------:R-:W-:Y:S05]  /*0a10*/  @!P0 BRA `(.L_x_48) ;  /* 0x0000000000688947 */ /* 0x000fea0003800000 */
[CCC-:B------:R-:W-:Y:S01]  /*0a20*/  FFMA.RZ R3, R12.reuse, R10.reuse, R15.reuse ;  /* 0x0000000a0c037223 */ /* 0x1c0fe2000000c00f */
[CCC-:B------:R-:W-:Y:S01]  /*0a30*/  FFMA.RM R8, R12.reuse, R10.reuse, R15.reuse ;  /* 0x0000000a0c087223 */ /* 0x1c0fe2000000400f */
[C---:B------:R-:W-:Y:S02]  /*0a40*/  ISETP.NE.AND P2, PT, R9.reuse, RZ, PT ;  /* 0x000000ff0900720c */ /* 0x040fe40003f45270 */
[----:B------:R-:W-:Y:S02]  /*0a50*/  ISETP.NE.AND P1, PT, R9, RZ, PT ;  /* 0x000000ff0900720c */ /* 0x000fe40003f25270 */
[----:B------:R-:W-:Y:S01]  /*0a60*/  LOP3.LUT R7, R3, 0x7fffff, RZ, 0xc0, !PT ;  /* 0x007fffff03077812 */ /* 0x000fe200078ec0ff */
[----:B------:R-:W-:Y:S01]  /*0a70*/  FFMA.RP R3, R12, R10, R15 ;  /* 0x0000000a0c037223 */ /* 0x000fe2000000800f */
[----:B------:R-:W-:Y:S02]  /*0a80*/  VIADD R10, R9, 0x20 ;  /* 0x00000020090a7836 */ /* 0x000fe40000000000 */
[----:B------:R-:W-:Y:S01]  /*0a90*/  LOP3.LUT R7, R7, 0x800000, RZ, 0xfc, !PT ;  /* 0x0080000007077812 */ /* 0x000fe200078efcff */
[----:B------:R-:W-:Y:S01]  /*0aa0*/  IMAD.MOV R9, RZ, RZ, -R9 ;  /* 0x000000ffff097224 */ /* 0x000fe200078e0a09 */
[----:B------:R-:W-:-:S02]  /*0ab0*/  FSETP.NEU.FTZ.AND P0, PT, R3, R8, PT ;  /* 0x000000080300720b */ /* 0x000fc40003f1d000 */
[----:B------:R-:W-:Y:S02]  /*0ac0*/  SHF.L.U32 R10, R7, R10, RZ ;  /* 0x0000000a070a7219 */ /* 0x000fe400000006ff */
[----:B------:R-:W-:Y:S02]  /*0ad0*/  SEL R8, R9, RZ, P2 ;  /* 0x000000ff09087207 */ /* 0x000fe40001000000 */
[----:B------:R-:W-:Y:S02]  /*0ae0*/  ISETP.NE.AND P1, PT, R10, RZ, P1 ;  /* 0x000000ff0a00720c */ /* 0x000fe40000f25270 */
[----:B------:R-:W-:Y:S02]  /*0af0*/  SHF.R.U32.HI R8, RZ, R8, R7 ;  /* 0x00000008ff087219 */ /* 0x000fe40000011607 */
[----:B------:R-:W-:Y:S02]  /*0b00*/  PLOP3.LUT P0, PT, P0, P1, PT, 0xf8, 0x8f ;  /* 0x00000000008f781c */ /* 0x000fe40000703f70 */
[----:B------:R-:W-:-:S02]  /*0b10*/  SHF.R.U32.HI R10, RZ, 0x1, R8 ;  /* 0x00000001ff0a7819 */ /* 0x000fc40000011608 */
[----:B------:R-:W-:-:S04]  /*0b20*/  SEL R3, RZ, 0x1, !P0 ;  /* 0x00000001ff037807 */ /* 0x000fc80004000000 */
[----:B------:R-:W-:-:S04]  /*0b30*/  LOP3.LUT R3, R3, 0x1, R10, 0xf8, !PT ;  /* 0x0000000103037812 */ /* 0x000fc800078ef80a */
[----:B------:R-:W-:-:S05]  /*0b40*/  LOP3.LUT R3, R3, R8, RZ, 0xc0, !PT ;  /* 0x0000000803037212 */ /* 0x000fca00078ec0ff */
[----:B------:R-:W-:-:S05]  /*0b50*/  IMAD.IADD R3, R10, 0x1, R3 ;  /* 0x000000010a037824 */ /* 0x000fca00078e0203 */
[----:B------:R-:W-:Y:S01]  /*0b60*/  LOP3.LUT R0, R3, R0, RZ, 0xfc, !PT ;  /* 0x0000000003007212 */ /* 0x000fe200078efcff */
[----:B------:R-:W-:Y:S06]  /*0b70*/  BRA `(.L_x_48) ;  /* 0x0000000000107947 */ /* 0x000fec0003800000 */
.L_x_47:
[----:B------:R-:W-:-:S04]  /*0b80*/  LOP3.LUT R0, R0, 0x80000000, RZ, 0xc0, !PT ;  /* 0x8000000000007812 */ /* 0x000fc800078ec0ff */
[----:B------:R-:W-:Y:S01]  /*0b90*/  LOP3.LUT R0, R0, 0x7f800000, RZ, 0xfc, !PT ;  /* 0x7f80000000007812 */ /* 0x000fe200078efcff */
[----:B------:R-:W-:Y:S06]  /*0ba0*/  BRA `(.L_x_48) ;  /* 0x0000000000047947 */ /* 0x000fec0003800000 */
.L_x_46:
[----:B------:R-:W-:-:S07]  /*0bb0*/  IMAD R0, R8, 0x800000, R0 ;  /* 0x0080000008007824 */ /* 0x000fce00078e0200 */
.L_x_48:
[----:B------:R-:W-:Y:S05]  /*0bc0*/  BSYNC.RECONVERGENT B3 ;  /* 0x0000000000037941 */ /* 0x000fea0003800200 */
.L_x_45:
[----:B------:R-:W-:Y:S05]  /*0bd0*/  BRA `(.L_x_49) ;  /* 0x0000000000207947 */ /* 0x000fea0003800000 */
.L_x_44:
[----:B------:R-:W-:-:S04]  /*0be0*/  LOP3.LUT R0, R11, 0x80000000, R10, 0x48, !PT ;  /* 0x800000000b007812 */ /* 0x000fc800078e480a */
[----:B------:R-:W-:Y:S01]  /*0bf0*/  LOP3.LUT R0, R0, 0x7f800000, RZ, 0xfc, !PT ;  /* 0x7f80000000007812 */ /* 0x000fe200078efcff */
[----:B------:R-:W-:Y:S06]  /*0c00*/  BRA `(.L_x_49) ;  /* 0x0000000000147947 */ /* 0x000fec0003800000 */
.L_x_43:
[----:B------:R-:W-:Y:S01]  /*0c10*/  LOP3.LUT R0, R11, 0x80000000, R10, 0x48, !PT ;  /* 0x800000000b007812 */ /* 0x000fe200078e480a */
[----:B------:R-:W-:Y:S06]  /*0c20*/  BRA `(.L_x_49) ;  /* 0x00000000000c7947 */ /* 0x000fec0003800000 */
.L_x_42:
[----:B------:R-:W0:Y:S01]  /*0c30*/  MUFU.RSQ R0, -QNAN ;  /* 0xffc0000000007908 */ /* 0x000e220000001400 */
[----:B------:R-:W-:Y:S05]  /*0c40*/  BRA `(.L_x_49) ;  /* 0x0000000000047947 */ /* 0x000fea0003800000 */
.L_x_41:
[----:B------:R-:W-:-:S07]  /*0c50*/  FADD.FTZ R0, R0, R3 ;  /* 0x0000000300007221 */ /* 0x000fce0000010000 */
.L_x_49:
[----:B------:R-:W-:Y:S05]  /*0c60*/  BSYNC.RECONVERGENT B2 ;  /* 0x0000000000027941 */ /* 0x000fea0003800200 */
.L_x_39:
[----:B------:R-:W-:-:S04]  /*0c70*/  IMAD.MOV.U32 R7, RZ, RZ, 0x0 ;  /* 0x00000000ff077424 */ /* 0x000fc800078e00ff */
[----:B0-----:R-:W-:Y:S05]  /*0c80*/  RET.REL.NODEC R6 `(_Z13loss_mse_gradPKfS0_PfS1_i) ;  /* 0xfffffff006dc7950 */ /* 0x001fea0003c3ffff */
.L_x_50:
        /* <DEDUP_REMOVED lines=15> */
.L_x_67:


//--------------------- .text._Z3sgdPfPKffi       --------------------------
	.section	.text._Z3sgdPfPKffi,"ax",@progbits
	.align	128
        .global         _Z3sgdPfPKffi
        .type           _Z3sgdPfPKffi,@function
        .size           _Z3sgdPfPKffi,(.L_x_77 - _Z3sgdPfPKffi)
        .other          _Z3sgdPfPKffi,@"STO_CUDA_ENTRY STV_DEFAULT"
_Z3sgdPfPKffi:
.text._Z3sgdPfPKffi:
        /* <DEDUP_REMOVED lines=10> */
[----:B------:R-:W2:Y:S06]  /*00a0*/  LDCU UR6, c[0x0][0x390] ;  /* 0x00007200ff0677ac */ /* 0x000eac0008000800 */
[----:B------:R-:W3:Y:S01]  /*00b0*/  LDC.64 R4, c[0x0][0x380] ;  /* 0x0000e000ff047b82 */ /* 0x000ee20000000a00 */
[----:B0-----:R-:W-:-:S06]  /*00c0*/  IMAD.WIDE R2, R7, 0x4, R2 ;  /* 0x0000000407027825 */ /* 0x001fcc00078e0202 */
[----:B-1----:R-:W2:Y:S01]  /*00d0*/  LDG.E R2, desc[UR4][R2.64] ;  /* 0x0000000402027981 */ /* 0x002ea2000c1e1900 */
[----:B---3--:R-:W-:-:S05]  /*00e0*/  IMAD.WIDE R4, R7, 0x4, R4 ;  /* 0x0000000407047825 */ /* 0x008fca00078e0204 */
[----:B------:R-:W2:Y:S02]  /*00f0*/  LDG.E R7, desc[UR4][R4.64] ;  /* 0x0000000404077981 */ /* 0x000ea4000c1e1900 */
[----:B--2---:R-:W-:-:S05]  /*0100*/  FFMA R7, -R2, UR6, R7 ;  /* 0x0000000602077c23 */ /* 0x004fca0008000107 */
[----:B------:R-:W-:Y:S01]  /*0110*/  STG.E desc[UR4][R4.64], R7 ;  /* 0x0000000704007986 */ /* 0x000fe2000c101904 */
[----:B------:R-:W-:Y:S05]  /*0120*/  EXIT ;  /* 0x000000000000794d */ /* 0x000fea0003800000 */
.L_x_51:
        /* <DEDUP_REMOVED lines=13> */
.L_x_77:


//--------------------- .text._Z11zero_kernelPfi  --------------------------
	.section	.text._Z11zero_kernelPfi,"ax",@progbits
	.align	128
        .global         _Z11zero_kernelPfi
        .type           _Z11zero_kernelPfi,@function
        .size           _Z11zero_kernelPfi,(.L_x_78 - _Z11zero_kernelPfi)
        .other          _Z11zero_kernelPfi,@"STO_CUDA_ENTRY STV_DEFAULT"
_Z11zero_kernelPfi:
.text._Z11zero_kernelPfi:
        /* <DEDUP_REMOVED lines=11> */
[----:B-1----:R-:W-:Y:S01]  /*00b0*/  STG.E desc[UR4][R2.64], RZ ;  /* 0x000000ff02007986 */ /* 0x002fe2000c101904 */
[----:B------:R-:W-:Y:S05]  /*00c0*/  EXIT ;  /* 0x000000000000794d */ /* 0x000fea0003800000 */
.L_x_52:
        /* <DEDUP_REMOVED lines=11> */
.L_x_78:


//--------------------- .text._Z10add_kernelPKfPfi --------------------------
	.section	.text._Z10add_kernelPKfPfi,"ax",@progbits
	.align	128
        .global         _Z10add_kernelPKfPfi
        .type           _Z10add_kernelPKfPfi,@function
        .size           _Z10add_kernelPKfPfi,(.L_x_79 - _Z10add_kernelPKfPfi)
        .other          _Z10add_kernelPKfPfi,@"STO_CUDA_ENTRY STV_DEFAULT"
_Z10add_kernelPKfPfi:
.text._Z10add_kernelPKfPfi:
        /* <DEDUP_REMOVED lines=9> */
[----:B------:R-:W1:Y:S07]  /*0090*/  LDCU.64 UR4, c[0x0][0x358] ;  /* 0x00006b00ff0477ac */ /* 0x000e6e0008000a00 */
[----:B------:R-:W2:Y:S01]  /*00a0*/  LDC.64 R4, c[0x0][0x388] ;  /* 0x0000e200ff047b82 */ /* 0x000ea20000000a00 */
[----:B0-----:R-:W-:-:S06]  /*00b0*/  IMAD.WIDE R2, R7, 0x4, R2 ;  /* 0x0000000407027825 */ /* 0x001fcc00078e0202 */
[----:B-1----:R-:W3:Y:S01]  /*00c0*/  LDG.E R2, desc[UR4][R2.64] ;  /* 0x0000000402027981 */ /* 0x002ee2000c1e1900 */
[----:B--2---:R-:W-:-:S05]  /*00d0*/  IMAD.WIDE R4, R7, 0x4, R4 ;  /* 0x0000000407047825 */ /* 0x004fca00078e0204 */
[----:B------:R-:W3:Y:S02]  /*00e0*/  LDG.E R7, desc[UR4][R4.64] ;  /* 0x0000000404077981 */ /* 0x000ee4000c1e1900 */
[----:B---3--:R-:W-:-:S05]  /*00f0*/  FADD R7, R2, R7 ;  /* 0x0000000702077221 */ /* 0x008fca0000000000 */
[----:B------:R-:W-:Y:S01]  /*0100*/  STG.E desc[UR4][R4.64], R7 ;  /* 0x0000000704007986 */ /* 0x000fe2000c101904 */
[----:B------:R-:W-:Y:S05]  /*0110*/  EXIT ;  /* 0x000000000000794d */ /* 0x000fea0003800000 */
.L_x_53:
        /* <DEDUP_REMOVED lines=14> */
.L_x_79:


//--------------------- .text._Z8relu_bwdPKfS0_Pfi --------------------------
	.section	.text._Z8relu_bwdPKfS0_Pfi,"ax",@progbits
	.align	128
        .global         _Z8relu_bwdPKfS0_Pfi
        .type           _Z8relu_bwdPKfS0_Pfi,@function
        .size           _Z8relu_bwdPKfS0_Pfi,(.L_x_80 - _Z8relu_bwdPKfS0_Pfi)
        .other          _Z8relu_bwdPKfS0_Pfi,@"STO_CUDA_ENTRY STV_DEFAULT"
_Z8relu_bwdPKfS0_Pfi:
.text._Z8relu_bwdPKfS0_Pfi:
        /* <DEDUP_REMOVED lines=13> */
[----:B------:R-:W-:Y:S01]  /*00d0*/  BSSY.RECONVERGENT B0, `(.L_x_54) ;  /* 0x0000008000007945 */ /* 0x000fe20003800200 */
[----:B------:R-:W-:Y:S02]  /*00e0*/  HFMA2 R9, -RZ, RZ, 0, 0 ;  /* 0x00000000ff097431 */ /* 0x000fe400000001ff */
[----:B--2---:R-:W-:Y:S01]  /*00f0*/  IMAD.WIDE R4, R7, 0x4, R4 ;  /* 0x0000000407047825 */ /* 0x004fe200078e0204 */
[----:B---3--:R-:W-:-:S13]  /*0100*/  FSETP.GT.AND P0, PT, R2, RZ, PT ;  /* 0x000000ff0200720b */ /* 0x008fda0003f04000 */
[----:B------:R-:W-:Y:S05]  /*0110*/  @!P0 BRA `(.L_x_55) ;  /* 0x00000000000c8947 */ /* 0x000fea0003800000 */
[----:B------:R-:W0:Y:S02]  /*0120*/  LDC.64 R2, c[0x0][0x388] ;  /* 0x0000e200ff027b82 */ /* 0x000e240000000a00 */
[----:B0-----:R-:W-:-:S05]  /*0130*/  IMAD.WIDE R2, R7, 0x4, R2 ;  /* 0x0000000407027825 */ /* 0x001fca00078e0202 */
[----:B------:R0:W5:Y:S02]  /*0140*/  LDG.E R9, desc[UR4][R2.64] ;  /* 0x0000000402097981 */ /* 0x000164000c1e1900 */
.L_x_55:
[----:B------:R-:W-:Y:S05]  /*0150*/  BSYNC.RECONVERGENT B0 ;  /* 0x0000000000007941 */ /* 0x000fea0003800200 */
.L_x_54:
[----:B-----5:R-:W-:Y:S01]  /*0160*/  STG.E desc[UR4][R4.64], R9 ;  /* 0x0000000904007986 */ /* 0x020fe2000c101904 */
[----:B------:R-:W-:Y:S05]  /*0170*/  EXIT ;  /* 0x000000000000794d */ /* 0x000fea0003800000 */
.L_x_56:
        /* <DEDUP_REMOVED lines=16> */
.L_x_80:


//--------------------- .text._Z8relu_fwdPfi      --------------------------
	.section	.text._Z8relu_fwdPfi,"ax",@progbits
	.align	128
        .global         _Z8relu_fwdPfi
        .type           _Z8relu_fwdPfi,@function
        .size           _Z8relu_fwdPfi,(.L_x_81 - _Z8relu_fwdPfi)
        .other          _Z8relu_fwdPfi,@"STO_CUDA_ENTRY STV_DEFAULT"
_Z8relu_fwdPfi:
.text._Z8relu_fwdPfi:
        /* <DEDUP_REMOVED lines=11> */
[----:B-1----:R-:W2:Y:S02]  /*00b0*/  LDG.E R0, desc[UR4][R2.64] ;  /* 0x0000000402007981 */ /* 0x002ea4000c1e1900 */
[----:B--2---:R-:W-:-:S05]  /*00c0*/  FMNMX R5, RZ, R0, !PT ;  /* 0x00000000ff057209 */ /* 0x004fca0007800000 */
[----:B------:R-:W-:Y:S01]  /*00d0*/  STG.E desc[UR4][R2.64], R5 ;  /* 0x0000000502007986 */ /* 0x000fe2000c101904 */
[----:B------:R-:W-:Y:S05]  /*00e0*/  EXIT ;  /* 0x000000000000794d */ /* 0x000fea0003800000 */
.L_x_57:
        /* <DEDUP_REMOVED lines=9> */
.L_x_81:


//--------------------- .nv.global.init           --------------------------
	.section	.nv.global.init,"aw",@progbits
	.align	4
.nv.global.init:
	.type		mrg32k3aM1SubSeq,@object
	.size		mrg32k3aM1SubSeq,(mrg32k3aM2SubSeq - mrg32k3aM1SubSeq)
mrg32k3aM1SubSeq:
        /*0000*/ 	.byte	0x0b, 0xcc, 0xee, 0x04, 0x73, 0x29, 0x8b, 0x6f, 0xf6, 0x53, 0x03, 0xf6, 0x23, 0xf6, 0xea, 0xda
        /* <DEDUP_REMOVED lines=125> */
	.type		mrg32k3aM2SubSeq,@object
	.size		mrg32k3aM2SubSeq,(mrg32k3aM1 - mrg32k3aM2SubSeq)
mrg32k3aM2SubSeq:
        /* <DEDUP_REMOVED lines=126> */
	.type		mrg32k3aM1,@object
	.size		mrg32k3aM1,(mrg32k3aM1Seq - mrg32k3aM1)
mrg32k3aM1:
        /* <DEDUP_REMOVED lines=144> */
	.type		mrg32k3aM1Seq,@object
	.size		mrg32k3aM1Seq,(mrg32k3aM2 - mrg32k3aM1Seq)
mrg32k3aM1Seq:
        /* <DEDUP_REMOVED lines=144> */
	.type		mrg32k3aM2,@object
	.size		mrg32k3aM2,(mrg32k3aM2Seq - mrg32k3aM2)
mrg32k3aM2:
        /* <DEDUP_REMOVED lines=144> */
	.type		mrg32k3aM2Seq,@object
	.size		mrg32k3aM2Seq,(precalc_xorwow_matrix - mrg32k3aM2Seq)
mrg32k3aM2Seq:
        /* <DEDUP_REMOVED lines=144> */
	.type		precalc_xorwow_matrix,@object
	.size		precalc_xorwow_matrix,(precalc_xorwow_offset_matrix - precalc_xorwow_matrix)
precalc_xorwow_matrix:
        /* <DEDUP_REMOVED lines=6400> */
	.type		precalc_xorwow_offset_matrix,@object
	.size		precalc_xorwow_offset_matrix,(.L_1 - precalc_xorwow_offset_matrix)
precalc_xorwow_offset_matrix:
        /* <DEDUP_REMOVED lines=6400> */
.L_1:


//--------------------- .nv.shared.reserved.0     --------------------------
	.section	.nv.shared.reserved.0,"aw",@nobits
	.weak		__nv_reservedSMEM_offset_0_alias
	.size		__nv_reservedSMEM_offset_0_alias, 0, 64
	.other		__nv_reservedSMEM_offset_0_alias,@"STO_CUDA_RESERVED_SHARED STV_DEFAULT"
__nv_reservedSMEM_offset_0_alias:
	.zero		0
	.zero		64


//--------------------- .nv.shared._Z9conv3_fwdILi8ELi4EEvPKfS1_Pf --------------------------
	.section	.nv.shared._Z9conv3_fwdILi8ELi4EEvPKfS1_Pf,"aw",@nobits
	.sectionflags	@""
	.align	4
.nv.shared._Z9conv3_fwdILi8ELi4EEvPKfS1_Pf:
	.zero		11392


//--------------------- .nv.shared._Z9conv3_fwdILi4ELi8EEvPKfS1_Pf --------------------------
	.section	.nv.shared._Z9conv3_fwdILi4ELi8EEvPKfS1_Pf,"aw",@nobits
	.sectionflags	@""
	.align	4
.nv.shared._Z9conv3_fwdILi4ELi8EEvPKfS1_Pf:
	.zero		6208


//--------------------- .nv.shared._Z13loss_mse_gradPKfS0_PfS1_i --------------------------
	.section	.nv.shared._Z13loss_mse_gradPKfS0_PfS1_i,"aw",@nobits
	.sectionflags	@""
	.align	4
.nv.shared._Z13loss_mse_gradPKfS0_PfS1_i:
	.zero		2048


//--------------------- .nv.constant0._Z14conv3_bwd_dataILi4ELi8EEvPKfS1_Pf --------------------------
	.section	.nv.constant0._Z14conv3_bwd_dataILi4ELi8EEvPKfS1_Pf,"a",@progbits
	.sectionflags	@""
	.align	4
.nv.constant0._Z14conv3_bwd_dataILi4ELi8EEvPKfS1_Pf:
	.zero		920


//--------------------- .nv.constant0._Z11conv3_bwd_wILi4ELi8EEvPKfS1_Pf --------------------------
	.section	.nv.constant0._Z11conv3_bwd_wILi4ELi8EEvPKfS1_Pf,"a",@progbits
	.sectionflags	@""
	.align	4
.nv.constant0._Z11conv3_bwd_wILi4ELi8EEvPKfS1_Pf:
	.zero		920


//--------------------- .nv.constant0._Z14conv3_bwd_dataILi8ELi4EEvPKfS1_Pf --------------------------
	.section	.nv.constant0._Z14conv3_bwd_dataILi8ELi4EEvPKfS1_Pf,"a",@progbits
	.sectionflags	@""
	.align	4
.nv.constant0._Z14conv3_bwd_dataILi8ELi4EEvPKfS1_Pf:
	.zero		920


//--------------------- .nv.constant0._Z11conv3_bwd_wILi8ELi4EEvPKfS1_Pf --------------------------
	.section	.nv.constant0._Z11conv3_bwd_wILi8ELi4EEvPKfS1_Pf,"a",@progbits
	.sectionflags	@""
	.align	4
.nv.constant0._Z11conv3_bwd_wILi8ELi4EEvPKfS1_Pf:
	.zero		920


//--------------------- .nv.constant0._Z9conv3_fwdILi8ELi4EEvPKfS1_Pf --------------------------
	.section	.nv.constant0._Z9conv3_fwdILi8ELi4EEvPKfS1_Pf,"a",@progbits
	.sectionflags	@""
	.align	4
.nv.constant0._Z9conv3_fwdILi8ELi4EEvPKfS1_Pf:
	.zero		920


//--------------------- .nv.constant0._Z9conv3_fwdILi4ELi8EEvPKfS1_Pf --------------------------
	.section	.nv.constant0._Z9conv3_fwdILi4ELi8EEvPKfS1_Pf,"a",@progbits
	.sectionflags	@""
	.align	4
.nv.constant0._Z9conv3_fwdILi4ELi8EEvPKfS1_Pf:
	.zero		920


//--------------------- .nv.constant0._Z19reverse_step_kernelPfPKfP24curandStatePhilox4_32_10ifff --------------------------
	.section	.nv.constant0._Z19reverse_step_kernelPfPKfP24curandStatePhilox4_32_10ifff,"a",@progbits
	.sectionflags	@""
	.align	4
.nv.constant0._Z19reverse_step_kernelPfPKfP24curandStatePhilox4_32_10ifff:
	.zero		936


//--------------------- .nv.constant0._Z8rng_initP24curandStatePhilox4_32_10ii --------------------------
	.section	.nv.constant0._Z8rng_initP24curandStatePhilox4_32_10ii,"a",@progbits
	.sectionflags	@""
	.align	4
.nv.constant0._Z8rng_initP24curandStatePhilox4_32_10ii:
	.zero		912


//--------------------- .nv.constant0._Z13loss_mse_gradPKfS0_PfS1_i --------------------------
	.section	.nv.constant0._Z13loss_mse_gradPKfS0_PfS1_i,"a",@progbits
	.sectionflags	@""
	.align	4
.nv.constant0._Z13loss_mse_gradPKfS0_PfS1_i:
	.zero		932


//--------------------- .nv.constant0._Z3sgdPfPKffi --------------------------
	.section	.nv.constant0._Z3sgdPfPKffi,"a",@progbits
	.sectionflags	@""
	.align	4
.nv.constant0._Z3sgdPfPKffi:
	.zero		920


//--------------------- .nv.constant0._Z11zero_kernelPfi --------------------------
	.section	.nv.constant0._Z11zero_kernelPfi,"a",@progbits
	.sectionflags	@""
	.align	4
.nv.constant0._Z11zero_kernelPfi:
	.zero		908


//--------------------- .nv.constant0._Z10add_kernelPKfPfi --------------------------
	.section	.nv.constant0._Z10add_kernelPKfPfi,"a",@progbits
	.sectionflags	@""
	.align	4
.nv.constant0._Z10add_kernelPKfPfi:
	.zero		916


//--------------------- .nv.constant0._Z8relu_bwdPKfS0_Pfi --------------------------
	.section	.nv.constant0._Z8relu_bwdPKfS0_Pfi,"a",@progbits
	.sectionflags	@""
	.align	4
.nv.constant0._Z8relu_bwdPKfS0_Pfi:
	.zero		924


//--------------------- .nv.constant0._Z8relu_fwdPfi --------------------------
	.section	.nv.constant0._Z8relu_fwdPfi,"a",@progbits
	.sectionflags	@""
	.align	4
.nv.constant0._Z8relu_fwdPfi:
	.zero		908


//--------------------- SYMBOLS --------------------------

	.type		.nv.reservedSmem.offset0,@object
	.size		.nv.reservedSmem.offset0,0x4
	.type		.nv.reservedSmem.cap,@object
	.size		.nv.reservedSmem.cap,0x4
